	.target	sm_100a

	.elftype	@"ET_EXEC"


//--------------------- .note.nv.tkinfo           --------------------------
	.section	.note.nv.tkinfo,"",@"SHT_NOTE"
	.sectionflags	@"SHF_NOTE_NV_TKINFO"
	.tkinfo
        /*0018*/ 	.word	0x00000002
        /*0030*/ 	.string	""
        /*0030*/ 	.string	"ptxas"
        /*0030*/ 	.string	"Cuda compilation tools, release 13.0, V13.0.88"
        /*0030*/ 	.string	"Build cuda_13.0.r13.0/compiler.36424714_0"
        /*0030*/ 	.string	"-arch sm_100a -m 64 "



//--------------------- .note.nv.cuinfo           --------------------------
	.section	.note.nv.cuinfo,"",@"SHT_NOTE"
	.sectionflags	@"SHF_NOTE_NV_CUINFO"
        /*0018*/ 	.short	0x0002
        /*001a*/ 	.short	0x0064
        /*001c*/ 	.short	0x0082
	.zero		2


//--------------------- .nv.info                  --------------------------
	.section	.nv.info,"",@"SHT_CUDA_INFO"
	.align	4


	//----- nvinfo : EIATTR_REGCOUNT
	.align		4
        /*0000*/ 	.byte	0x04, 0x2f
        /*0002*/ 	.short	(.L_19 - .L_18)
	.align		4
.L_18:
        /*0004*/ 	.word	index@(_ZN7cutlass13device_kernelINS_4gemm6kernel13GemmUniversalIN4cute5tupleIJiiiiEEENS1_10collective13CollectiveMmaINS1_35MainloopSm100TmaUmmaWarpSpecializedILi6ELi2ELi4ENS5_IJNS4_1CILi1EEESB_SB_EEEEENS5_IJNSA_ILi128EEESE_SE_EEEaNS5_IJlSB_lEEEaNS5_IJSB_llEEENS4_8TiledMMAINS4_8MMA_AtomIJNS4_15SM100_MMA_S8_SSIaaiLi128ELi128ELNS4_4UMMA5MajorE0ELSM_1ELNSL_8SaturateE0EEEEEENS4_6LayoutISC_NS5_IJNSA_ILi0EEESR_SR_EEEEENS5_IJNS4_10UnderscoreESU_SU_EEEEENS4_13SM90_TMA_LOADENS4_14ComposedLayoutINS4_7SwizzleILi3ELi4ELi3EEENS4_18smem_ptr_flag_bitsILi8EEENSQ_INS5_IJNSA_ILi8EEESE_EEENS5_IJSE_SB_EEEEEEEvNS4_8identityESX_NSY_IS10_S12_NSQ_INS5_IJSE_S13_EEENS5_IJSB_SE_EEEEEEEvS18_EENS_8epilogue10collective18CollectiveEpilogueINS1E_23Sm100TmaWarpSpecializedILi2ELi2ELi64ELb0ELb0EEEJSF_NS5_IJNSQ_ISE_SB_EENSQ_INSA_ILi64EEESB_EEEEEaSG_aSG_NS1E_6fusion15FusionCallbacksIS1I_NS1N_17LinearCombinationIaiaiLNS_15FloatRoundStyleE2EEESF_S1M_JEEENS4_5SM1004TMEM4LOAD26SM100_TMEM_LOAD_32dp32b64xESX_NSY_INSZ_ILi2ELi4ELi3EEES12_NSQ_INS5_IJS13_S1K_EEENS5_IJS1K_SB_EEEEEEENS4_39AutoVectorizingCopyWithAssumedAlignmentILi128EEENS4_14SM90_TMA_STOREES21_S23_S23_EEEvvEEEEvNT_6ParamsE)
        /*0008*/ 	.word	0x000000af


	//----- nvinfo : EIATTR_FRAME_SIZE
	.align		4
.L_19:
        /*000c*/ 	.byte	0x04, 0x11
        /*000e*/ 	.short	(.L_21 - .L_20)
	.align		4
.L_20:
        /*0010*/ 	.word	index@($__internal_2_$__cuda_sm10x_tcgen05_guardrail_trap_unallocated_columns_being_dealloced)
        /*0014*/ 	.word	0x00000000


	//----- nvinfo : EIATTR_FRAME_SIZE
	.align		4
.L_21:
        /*0018*/ 	.byte	0x04, 0x11
        /*001a*/ 	.short	(.L_23 - .L_22)
	.align		4
.L_22:
        /*001c*/ 	.word	index@($__internal_1_$__cuda_sm10x_tcgen05_guardrail_trap_phase_invalid_during_alloc)
        /*0020*/ 	.word	0x00000000


	//----- nvinfo : EIATTR_FRAME_SIZE
	.align		4
.L_23:
        /*0024*/ 	.byte	0x04, 0x11
        /*0026*/ 	.short	(.L_25 - .L_24)
	.align		4
.L_24:
        /*0028*/ 	.word	index@($__internal_0_$__cuda_sm10x_tcgen05_guardrail_trap_col_being_dealloced_not_returned_by_alloc)
        /*002c*/ 	.word	0x00000000


	//----- nvinfo : EIATTR_FRAME_SIZE
	.align		4
.L_25:
        /*0030*/ 	.byte	0x04, 0x11
        /*0032*/ 	.short	(.L_27 - .L_26)
	.align		4
.L_26:
        /*0034*/ 	.word	index@(_ZN7cutlass13device_kernelINS_4gemm6kernel13GemmUniversalIN4cute5tupleIJiiiiEEENS1_10collective13CollectiveMmaINS1_35MainloopSm100TmaUmmaWarpSpecializedILi6ELi2ELi4ENS5_IJNS4_1CILi1EEESB_SB_EEEEENS5_IJNSA_ILi128EEESE_SE_EEEaNS5_IJlSB_lEEEaNS5_IJSB_llEEENS4_8TiledMMAINS4_8MMA_AtomIJNS4_15SM100_MMA_S8_SSIaaiLi128ELi128ELNS4_4UMMA5MajorE0ELSM_1ELNSL_8SaturateE0EEEEEENS4_6LayoutISC_NS5_IJNSA_ILi0EEESR_SR_EEEEENS5_IJNS4_10UnderscoreESU_SU_EEEEENS4_13SM90_TMA_LOADENS4_14ComposedLayoutINS4_7SwizzleILi3ELi4ELi3EEENS4_18smem_ptr_flag_bitsILi8EEENSQ_INS5_IJNSA_ILi8EEESE_EEENS5_IJSE_SB_EEEEEEEvNS4_8identityESX_NSY_IS10_S12_NSQ_INS5_IJSE_S13_EEENS5_IJSB_SE_EEEEEEEvS18_EENS_8epilogue10collective18CollectiveEpilogueINS1E_23Sm100TmaWarpSpecializedILi2ELi2ELi64ELb0ELb0EEEJSF_NS5_IJNSQ_ISE_SB_EENSQ_INSA_ILi64EEESB_EEEEEaSG_aSG_NS1E_6fusion15FusionCallbacksIS1I_NS1N_17LinearCombinationIaiaiLNS_15FloatRoundStyleE2EEESF_S1M_JEEENS4_5SM1004TMEM4LOAD26SM100_TMEM_LOAD_32dp32b64xESX_NSY_INSZ_ILi2ELi4ELi3EEES12_NSQ_INS5_IJS13_S1K_EEENS5_IJS1K_SB_EEEEEEENS4_39AutoVectorizingCopyWithAssumedAlignmentILi128EEENS4_14SM90_TMA_STOREES21_S23_S23_EEEvvEEEEvNT_6ParamsE)
        /*0038*/ 	.word	0x00000000


	//----- nvinfo : EIATTR_MIN_STACK_SIZE
	.align		4
.L_27:
        /*003c*/ 	.byte	0x04, 0x12
        /*003e*/ 	.short	(.L_29 - .L_28)
	.align		4
.L_28:
        /*0040*/ 	.word	index@(_ZN7cutlass13device_kernelINS_4gemm6kernel13GemmUniversalIN4cute5tupleIJiiiiEEENS1_10collective13CollectiveMmaINS1_35MainloopSm100TmaUmmaWarpSpecializedILi6ELi2ELi4ENS5_IJNS4_1CILi1EEESB_SB_EEEEENS5_IJNSA_ILi128EEESE_SE_EEEaNS5_IJlSB_lEEEaNS5_IJSB_llEEENS4_8TiledMMAINS4_8MMA_AtomIJNS4_15SM100_MMA_S8_SSIaaiLi128ELi128ELNS4_4UMMA5MajorE0ELSM_1ELNSL_8SaturateE0EEEEEENS4_6LayoutISC_NS5_IJNSA_ILi0EEESR_SR_EEEEENS5_IJNS4_10UnderscoreESU_SU_EEEEENS4_13SM90_TMA_LOADENS4_14ComposedLayoutINS4_7SwizzleILi3ELi4ELi3EEENS4_18smem_ptr_flag_bitsILi8EEENSQ_INS5_IJNSA_ILi8EEESE_EEENS5_IJSE_SB_EEEEEEEvNS4_8identityESX_NSY_IS10_S12_NSQ_INS5_IJSE_S13_EEENS5_IJSB_SE_EEEEEEEvS18_EENS_8epilogue10collective18CollectiveEpilogueINS1E_23Sm100TmaWarpSpecializedILi2ELi2ELi64ELb0ELb0EEEJSF_NS5_IJNSQ_ISE_SB_EENSQ_INSA_ILi64EEESB_EEEEEaSG_aSG_NS1E_6fusion15FusionCallbacksIS1I_NS1N_17LinearCombinationIaiaiLNS_15FloatRoundStyleE2EEESF_S1M_JEEENS4_5SM1004TMEM4LOAD26SM100_TMEM_LOAD_32dp32b64xESX_NSY_INSZ_ILi2ELi4ELi3EEES12_NSQ_INS5_IJS13_S1K_EEENS5_IJS1K_SB_EEEEEEENS4_39AutoVectorizingCopyWithAssumedAlignmentILi128EEENS4_14SM90_TMA_STOREES21_S23_S23_EEEvvEEEEvNT_6ParamsE)
        /*0044*/ 	.word	0x00000000
.L_29:


//--------------------- .nv.compat                --------------------------
	.section	.nv.compat,"",@"SHT_CUDA_COMPAT_INFO"
	.align	4
        /*0000*/ 	.byte	0x02, 0x09, 0x01, 0x00, 0x02, 0x02, 0x03, 0x00, 0x02, 0x05, 0x06, 0x00, 0x03, 0x07, 0x01, 0x01
        /*0010*/ 	.byte	0x02, 0x03, 0x01, 0x00, 0x02, 0x06, 0x01, 0x00, 0x04, 0x0b, 0x08, 0x00, 0x01, 0x00, 0x00, 0x00
        /*0020*/ 	.byte	0x00, 0x00, 0x00, 0x00


//--------------------- .nv.info._ZN7cutlass13device_kernelINS_4gemm6kernel13GemmUniversalIN4cute5tupleIJiiiiEEENS1_10collective13CollectiveMmaINS1_35MainloopSm100TmaUmmaWarpSpecializedILi6ELi2ELi4ENS5_IJNS4_1CILi1EEESB_SB_EEEEENS5_IJNSA_ILi128EEESE_SE_EEEaNS5_IJlSB_lEEEaNS5_IJSB_llEEENS4_8TiledMMAINS4_8MMA_AtomIJNS4_15SM100_MMA_S8_SSIaaiLi128ELi128ELNS4_4UMMA5MajorE0ELSM_1ELNSL_8SaturateE0EEEEEENS4_6LayoutISC_NS5_IJNSA_ILi0EEESR_SR_EEEEENS5_IJNS4_10UnderscoreESU_SU_EEEEENS4_13SM90_TMA_LOADENS4_14ComposedLayoutINS4_7SwizzleILi3ELi4ELi3EEENS4_18smem_ptr_flag_bitsILi8EEENSQ_INS5_IJNSA_ILi8EEESE_EEENS5_IJSE_SB_EEEEEEEvNS4_8identityESX_NSY_IS10_S12_NSQ_INS5_IJSE_S13_EEENS5_IJSB_SE_EEEEEEEvS18_EENS_8epilogue10collective18CollectiveEpilogueINS1E_23Sm100TmaWarpSpecializedILi2ELi2ELi64ELb0ELb0EEEJSF_NS5_IJNSQ_ISE_SB_EENSQ_INSA_ILi64EEESB_EEEEEaSG_aSG_NS1E_6fusion15FusionCallbacksIS1I_NS1N_17LinearCombinationIaiaiLNS_15FloatRoundStyleE2EEESF_S1M_JEEENS4_5SM1004TMEM4LOAD26SM100_TMEM_LOAD_32dp32b64xESX_NSY_INSZ_ILi2ELi4ELi3EEES12_NSQ_INS5_IJS13_S1K_EEENS5_IJS1K_SB_EEEEEEENS4_39AutoVectorizingCopyWithAssumedAlignmentILi128EEENS4_14SM90_TMA_STOREES21_S23_S23_EEEvvEEEEvNT_6ParamsE --------------------------
	.section	.nv.info._ZN7cutlass13device_kernelINS_4gemm6kernel13GemmUniversalIN4cute5tupleIJiiiiEEENS1_10collective13CollectiveMmaINS1_35MainloopSm100TmaUmmaWarpSpecializedILi6ELi2ELi4ENS5_IJNS4_1CILi1EEESB_SB_EEEEENS5_IJNSA_ILi128EEESE_SE_EEEaNS5_IJlSB_lEEEaNS5_IJSB_llEEENS4_8TiledMMAINS4_8MMA_AtomIJNS4_15SM100_MMA_S8_SSIaaiLi128ELi128ELNS4_4UMMA5MajorE0ELSM_1ELNSL_8SaturateE0EEEEEENS4_6LayoutISC_NS5_IJNSA_ILi0EEESR_SR_EEEEENS5_IJNS4_10UnderscoreESU_SU_EEEEENS4_13SM90_TMA_LOADENS4_14ComposedLayoutINS4_7SwizzleILi3ELi4ELi3EEENS4_18smem_ptr_flag_bitsILi8EEENSQ_INS5_IJNSA_ILi8EEESE_EEENS5_IJSE_SB_EEEEEEEvNS4_8identityESX_NSY_IS10_S12_NSQ_INS5_IJSE_S13_EEENS5_IJSB_SE_EEEEEEEvS18_EENS_8epilogue10collective18CollectiveEpilogueINS1E_23Sm100TmaWarpSpecializedILi2ELi2ELi64ELb0ELb0EEEJSF_NS5_IJNSQ_ISE_SB_EENSQ_INSA_ILi64EEESB_EEEEEaSG_aSG_NS1E_6fusion15FusionCallbacksIS1I_NS1N_17LinearCombinationIaiaiLNS_15FloatRoundStyleE2EEESF_S1M_JEEENS4_5SM1004TMEM4LOAD26SM100_TMEM_LOAD_32dp32b64xESX_NSY_INSZ_ILi2ELi4ELi3EEES12_NSQ_INS5_IJS13_S1K_EEENS5_IJS1K_SB_EEEEEEENS4_39AutoVectorizingCopyWithAssumedAlignmentILi128EEENS4_14SM90_TMA_STOREES21_S23_S23_EEEvvEEEEvNT_6ParamsE,"",@"SHT_CUDA_INFO"
	.sectionflags	@""
	.align	4


	//----- nvinfo : EIATTR_CUDA_API_VERSION
	.align		4
        /*0000*/ 	.byte	0x04, 0x37
        /*0002*/ 	.short	(.L_31 - .L_30)
.L_30:
        /*0004*/ 	.word	0x00000082


	//----- nvinfo : EIATTR_KPARAM_INFO
	.align		4
.L_31:
        /*0008*/ 	.byte	0x04, 0x17
        /*000a*/ 	.short	(.L_33 - .L_32)
.L_32:
        /*000c*/ 	.word	0x00000000
        /*0010*/ 	.short	0x0000
        /*0012*/ 	.short	0x0000
        /*0014*/ 	.byte	0x00, 0xf0, 0x01, 0x20


	//----- nvinfo : EIATTR_AT_ENTRY_FRAGMENTS
	.align		4
.L_33:
        /*0018*/ 	.byte	0x04, 0x4f
        /*001a*/ 	.short	(.L_35 - .L_34)


	//   ....[0]....
.L_34:
        /*001c*/ 	.word	0x00000006


	//----- nvinfo : EIATTR_RESERVED_SMEM_USED
	.align		4
.L_35:
        /*0020*/ 	.byte	0x01, 0x41
	.zero		2


	//----- nvinfo : EIATTR_SPARSE_MMA_MASK
	.align		4
        /*0024*/ 	.byte	0x03, 0x50
        /*0026*/ 	.short	0x0000


	//----- nvinfo : EIATTR_TCGEN05_1CTA_USED
	.align		4
        /*0028*/ 	.byte	0x01, 0x51
	.zero		2


	//----- nvinfo : EIATTR_MAXREG_COUNT
	.align		4
        /*002c*/ 	.byte	0x03, 0x1b
        /*002e*/ 	.short	0x00ff


	//----- nvinfo : EIATTR_NUM_BARRIERS
	.align		4
        /*0030*/ 	.byte	0x02, 0x4c
        /*0032*/ 	.byte	0x07
	.zero		1


	//----- nvinfo : EIATTR_EXTERNS
	.align		4
        /*0034*/ 	.byte	0x04, 0x0f
        /*0036*/ 	.short	(.L_37 - .L_36)


	//   ....[0]....
	.align		4
.L_36:
        /*0038*/ 	.word	index@(__assertfail)


	//----- nvinfo : EIATTR_MERCURY_ISA_VERSION
	.align		4
.L_37:
        /*003c*/ 	.byte	0x03, 0x5f
        /*003e*/ 	.short	0x0101


	//----- nvinfo : EIATTR_INT_WARP_WIDE_INSTR_OFFSETS
	.align		4
        /*0040*/ 	.byte	0x04, 0x31
        /*0042*/ 	.short	(.L_39 - .L_38)


	//   ....[0]....
.L_38:
        /*0044*/ 	.word	0x00001dd0


	//   ....[1]....
        /*0048*/ 	.word	0x00003930


	//   ....[2]....
        /*004c*/ 	.word	0x00003950


	//   ....[3]....
        /*0050*/ 	.word	0x00003980


	//   ....[4]....
        /*0054*/ 	.word	0x000042b0


	//   ....[5]....
        /*0058*/ 	.word	0x00004320


	//   ....[6]....
        /*005c*/ 	.word	0x00004500


	//   ....[7]....
        /*0060*/ 	.word	0x00004660


	//----- nvinfo : EIATTR_COOP_GROUP_MASK_REGIDS
	.align		4
.L_39:
        /*0064*/ 	.byte	0x04, 0x29
        /*0066*/ 	.short	(.L_41 - .L_40)


	//   ....[0]....
.L_40:
        /*0068*/ 	.word	0xffffffff


	//   ....[1]....
        /*006c*/ 	.word	0xffffffff


	//   ....[2]....
        /*0070*/ 	.word	0xffffffff


	//   ....[3]....
        /*0074*/ 	.word	0xffffffff


	//   ....[4]....
        /*0078*/ 	.word	0xffffffff


	//   ....[5]....
        /*007c*/ 	.word	0xffffffff


	//   ....[6]....
        /*0080*/ 	.word	0xffffffff


	//   ....[7]....
        /*0084*/ 	.word	0xffffffff


	//   ....[8]....
        /*0088*/ 	.word	0xffffffff


	//   ....[9]....
        /*008c*/ 	.word	0xffffffff


	//   ....[10]....
        /*0090*/ 	.word	0xffffffff


	//   ....[11]....
        /*0094*/ 	.word	0xffffffff


	//   ....[12]....
        /*0098*/ 	.word	0xffffffff


	//----- nvinfo : EIATTR_COOP_GROUP_INSTR_OFFSETS
	.align		4
.L_41:
        /*009c*/ 	.byte	0x04, 0x28
        /*009e*/ 	.short	(.L_43 - .L_42)


	//   ....[0]....
.L_42:
        /*00a0*/ 	.word	0x00000090


	//   ....[1]....
        /*00a4*/ 	.word	0x000004d0


	//   ....[2]....
        /*00a8*/ 	.word	0x00000680


	//   ....[3]....
        /*00ac*/ 	.word	0x000007e0


	//   ....[4]....
        /*00b0*/ 	.word	0x000008e0


	//   ....[5]....
        /*00b4*/ 	.word	0x00000a50


	//   ....[6]....
        /*00b8*/ 	.word	0x00000bf0


	//   ....[7]....
        /*00bc*/ 	.word	0x00001cb0


	//   ....[8]....
        /*00c0*/ 	.word	0x00002bb0


	//   ....[9]....
        /*00c4*/ 	.word	0x00002dc0


	//   ....[10]....
        /*00c8*/ 	.word	0x00002df0


	//   ....[11]....
        /*00cc*/ 	.word	0x00003810


	//   ....[12]....
        /*00d0*/ 	.word	0x00003a40


	//----- nvinfo : EIATTR_VRC_CTA_INIT_COUNT
	.align		4
.L_43:
        /*00d4*/ 	.byte	0x02, 0x4a
        /*00d6*/ 	.byte	0x80
	.zero		1


	//----- nvinfo : EIATTR_SYSCALL_OFFSETS
	.align		4
        /*00d8*/ 	.byte	0x04, 0x46
        /*00da*/ 	.short	(.L_45 - .L_44)


	//   ....[0]....
.L_44:
        /*00dc*/ 	.word	0x000050a0


	//   ....[1]....
        /*00e0*/ 	.word	0x000051e0


	//   ....[2]....
        /*00e4*/ 	.word	0x00005a40


	//   ....[3]....
        /*00e8*/ 	.word	0x00007040


	//----- nvinfo : EIATTR_MBARRIER_INSTR_OFFSETS
	.align		4
.L_45:
        /*00ec*/ 	.byte	0x04, 0x39
        /*00ee*/ 	.short	(.L_47 - .L_46)


	//   ....[0]....
.L_46:
        /*00f0*/ 	.word	0x000005b0
        /*00f4*/ 	.word	0x000000ff
        /*00f8*/ 	.word	0x00000000
        /*00fc*/ 	.short	0x0100
        /*00fe*/ 	.byte	0x05
	.zero		1


	//   ....[1]....
        /*0100*/ 	.word	0x000005c0
        /*0104*/ 	.word	0x000000ff
        /*0108*/ 	.word	0x00000030
        /*010c*/ 	.short	0x0100
        /*010e*/ 	.byte	0x05
	.zero		1


	//   ....[2]....
        /*0110*/ 	.word	0x000005d0
        /*0114*/ 	.word	0x000000ff
        /*0118*/ 	.word	0x00000008
        /*011c*/ 	.short	0x0100
        /*011e*/ 	.byte	0x05
	.zero		1


	//   ....[3]....
        /*0120*/ 	.word	0x000005e0
        /*0124*/ 	.word	0x000000ff
        /*0128*/ 	.word	0x00000038
        /*012c*/ 	.short	0x0100
        /*012e*/ 	.byte	0x05
	.zero		1


	//   ....[4]....
        /*0130*/ 	.word	0x000005f0
        /*0134*/ 	.word	0x000000ff
        /*0138*/ 	.word	0x00000010
        /*013c*/ 	.short	0x0100
        /*013e*/ 	.byte	0x05
	.zero		1


	//   ....[5]....
        /*0140*/ 	.word	0x00000600
        /*0144*/ 	.word	0x000000ff
        /*0148*/ 	.word	0x00000040
        /*014c*/ 	.short	0x0100
        /*014e*/ 	.byte	0x05
	.zero		1


	//   ....[6]....
        /*0150*/ 	.word	0x00000610
        /*0154*/ 	.word	0x000000ff
        /*0158*/ 	.word	0x00000018
        /*015c*/ 	.short	0x0100
        /*015e*/ 	.byte	0x05
	.zero		1


	//   ....[7]....
        /*0160*/ 	.word	0x00000620
        /*0164*/ 	.word	0x000000ff
        /*0168*/ 	.word	0x00000048
        /*016c*/ 	.short	0x0100
        /*016e*/ 	.byte	0x05
	.zero		1


	//   ....[8]....
        /*0170*/ 	.word	0x00000630
        /*0174*/ 	.word	0x000000ff
        /*0178*/ 	.word	0x00000020
        /*017c*/ 	.short	0x0100
        /*017e*/ 	.byte	0x05
	.zero		1


	//   ....[9]....
        /*0180*/ 	.word	0x00000640
        /*0184*/ 	.word	0x000000ff
        /*0188*/ 	.word	0x00000050
        /*018c*/ 	.short	0x0100
        /*018e*/ 	.byte	0x05
	.zero		1


	//   ....[10]....
        /*0190*/ 	.word	0x00000650
        /*0194*/ 	.word	0x000000ff
        /*0198*/ 	.word	0x00000028
        /*019c*/ 	.short	0x0100
        /*019e*/ 	.byte	0x05
	.zero		1


	//   ....[11]....
        /*01a0*/ 	.word	0x00000660
        /*01a4*/ 	.word	0x000000ff
        /*01a8*/ 	.word	0x00000058
        /*01ac*/ 	.short	0x0100
        /*01ae*/ 	.byte	0x05
	.zero		1


	//   ....[12]....
        /*01b0*/ 	.word	0x00000790
        /*01b4*/ 	.word	0x000000ff
        /*01b8*/ 	.word	0x00000060
        /*01bc*/ 	.short	0x0100
        /*01be*/ 	.byte	0x07
	.zero		1


	//   ....[13]....
        /*01c0*/ 	.word	0x000007a0
        /*01c4*/ 	.word	0x000000ff
        /*01c8*/ 	.word	0x00000070
        /*01cc*/ 	.short	0x0100
        /*01ce*/ 	.byte	0x07
	.zero		1


	//   ....[14]....
        /*01d0*/ 	.word	0x000007b0
        /*01d4*/ 	.word	0x000000ff
        /*01d8*/ 	.word	0x00000068
        /*01dc*/ 	.short	0x0100
        /*01de*/ 	.byte	0x07
	.zero		1


	//   ....[15]....
        /*01e0*/ 	.word	0x000007c0
        /*01e4*/ 	.word	0x000000ff
        /*01e8*/ 	.word	0x00000078
        /*01ec*/ 	.short	0x0100
        /*01ee*/ 	.byte	0x07
	.zero		1


	//   ....[16]....
        /*01f0*/ 	.word	0x000008b0
        /*01f4*/ 	.word	0x000000ff
        /*01f8*/ 	.word	0x00000080
        /*01fc*/ 	.short	0x0100
        /*01fe*/ 	.byte	0x05
	.zero		1


	//   ....[17]....
        /*0200*/ 	.word	0x000008c0
        /*0204*/ 	.word	0x000000ff
        /*0208*/ 	.word	0x00000088
        /*020c*/ 	.short	0x0100
        /*020e*/ 	.byte	0x05
	.zero		1


	//   ....[18]....
        /*0210*/ 	.word	0x00000a00
        /*0214*/ 	.word	0x000000ff
        /*0218*/ 	.word	0x00000090
        /*021c*/ 	.short	0x0100
        /*021e*/ 	.byte	0x05
	.zero		1


	//   ....[19]....
        /*0220*/ 	.word	0x00000a10
        /*0224*/ 	.word	0x000000ff
        /*0228*/ 	.word	0x000000a0
        /*022c*/ 	.short	0x0100
        /*022e*/ 	.byte	0x05
	.zero		1


	//   ....[20]....
        /*0230*/ 	.word	0x00000a20
        /*0234*/ 	.word	0x000000ff
        /*0238*/ 	.word	0x00000098
        /*023c*/ 	.short	0x0100
        /*023e*/ 	.byte	0x05
	.zero		1


	//   ....[21]....
        /*0240*/ 	.word	0x00000a30
        /*0244*/ 	.word	0x000000ff
        /*0248*/ 	.word	0x000000a8
        /*024c*/ 	.short	0x0100
        /*024e*/ 	.byte	0x05
	.zero		1


	//   ....[22]....
        /*0250*/ 	.word	0x00000b60
        /*0254*/ 	.word	0x000000ff
        /*0258*/ 	.word	0x000000b0
        /*025c*/ 	.short	0x0100
        /*025e*/ 	.byte	0x07
	.zero		1


	//   ....[23]....
        /*0260*/ 	.word	0x00000b70
        /*0264*/ 	.word	0x000000ff
        /*0268*/ 	.word	0x000000d0
        /*026c*/ 	.short	0x0100
        /*026e*/ 	.byte	0x07
	.zero		1


	//   ....[24]....
        /*0270*/ 	.word	0x00000b80
        /*0274*/ 	.word	0x000000ff
        /*0278*/ 	.word	0x000000b8
        /*027c*/ 	.short	0x0100
        /*027e*/ 	.byte	0x07
	.zero		1


	//   ....[25]....
        /*0280*/ 	.word	0x00000b90
        /*0284*/ 	.word	0x000000ff
        /*0288*/ 	.word	0x000000d8
        /*028c*/ 	.short	0x0100
        /*028e*/ 	.byte	0x07
	.zero		1


	//   ....[26]....
        /*0290*/ 	.word	0x00000ba0
        /*0294*/ 	.word	0x000000ff
        /*0298*/ 	.word	0x000000c0
        /*029c*/ 	.short	0x0100
        /*029e*/ 	.byte	0x07
	.zero		1


	//   ....[27]....
        /*02a0*/ 	.word	0x00000bb0
        /*02a4*/ 	.word	0x000000ff
        /*02a8*/ 	.word	0x000000e0
        /*02ac*/ 	.short	0x0100
        /*02ae*/ 	.byte	0x07
	.zero		1


	//   ....[28]....
        /*02b0*/ 	.word	0x00000bc0
        /*02b4*/ 	.word	0x000000ff
        /*02b8*/ 	.word	0x000000c8
        /*02bc*/ 	.short	0x0100
        /*02be*/ 	.byte	0x07
	.zero		1


	//   ....[29]....
        /*02c0*/ 	.word	0x00000bd0
        /*02c4*/ 	.word	0x000000ff
        /*02c8*/ 	.word	0x000000e8
        /*02cc*/ 	.short	0x0100
        /*02ce*/ 	.byte	0x07
	.zero		1


	//   ....[30]....
        /*02d0*/ 	.word	0x00000cc0
        /*02d4*/ 	.word	0x000000ff
        /*02d8*/ 	.word	0x000000f0
        /*02dc*/ 	.short	0x0100
        /*02de*/ 	.byte	0x05
	.zero		1


	//   ....[31]....
        /*02e0*/ 	.word	0x00000cd0
        /*02e4*/ 	.word	0x000000ff
        /*02e8*/ 	.word	0x00000100
        /*02ec*/ 	.short	0x0100
        /*02ee*/ 	.byte	0x05
	.zero		1


	//   ....[32]....
        /*02f0*/ 	.word	0x00000ce0
        /*02f4*/ 	.word	0x000000ff
        /*02f8*/ 	.word	0x000000f8
        /*02fc*/ 	.short	0x0100
        /*02fe*/ 	.byte	0x05
	.zero		1


	//   ....[33]....
        /*0300*/ 	.word	0x00000cf0
        /*0304*/ 	.word	0x000000ff
        /*0308*/ 	.word	0x00000108
        /*030c*/ 	.short	0x0100
        /*030e*/ 	.byte	0x05
	.zero		1


	//   ....[34]....
        /*0310*/ 	.word	0x000015d0
        /*0314*/ 	.word	0x00000003
        /*0318*/ 	.word	0x00000100
        /*031c*/ 	.short	0x010a
        /*031e*/ 	.byte	0xff
	.zero		1


	//   ....[35]....
        /*0320*/ 	.word	0x00001600
        /*0324*/ 	.word	0x00000003
        /*0328*/ 	.word	0x000000f0
        /*032c*/ 	.short	0x0101
        /*032e*/ 	.byte	0xff
	.zero		1


	//   ....[36]....
        /*0330*/ 	.word	0x000016d0
        /*0334*/ 	.word	0x000000ff
        /*0338*/ 	.word	0x00000030
        /*033c*/ 	.short	0x010a
        /*033e*/ 	.byte	0x08
	.zero		1


	//   ....[37]....
        /*0340*/ 	.word	0x00001770
        /*0344*/ 	.word	0x000000ff
        /*0348*/ 	.word	0x00000030
        /*034c*/ 	.short	0x010a
        /*034e*/ 	.byte	0x21
	.zero		1


	//   ....[38]....
        /*0350*/ 	.word	0x000018d0
        /*0354*/ 	.word	0x000000ff
        /*0358*/ 	.word	0x00000030
        /*035c*/ 	.short	0x010a
        /*035e*/ 	.byte	0x08
	.zero		1


	//   ....[39]....
        /*0360*/ 	.word	0x000019c0
        /*0364*/ 	.word	0x000000ff
        /*0368*/ 	.word	0x00000088
        /*036c*/ 	.short	0x0101
        /*036e*/ 	.byte	0x04
	.zero		1


	//   ....[40]....
        /*0370*/ 	.word	0x000019e0
        /*0374*/ 	.word	0x000000ff
        /*0378*/ 	.word	0x00000030
        /*037c*/ 	.short	0x010a
        /*037e*/ 	.byte	0x08
	.zero		1


	//   ....[41]....
        /*0380*/ 	.word	0x00001a60
        /*0384*/ 	.word	0x000000ff
        /*0388*/ 	.word	0x00000030
        /*038c*/ 	.short	0x010a
        /*038e*/ 	.byte	0x11
	.zero		1


	//   ....[42]....
        /*0390*/ 	.word	0x00001bc0
        /*0394*/ 	.word	0x000000ff
        /*0398*/ 	.word	0x00000030
        /*039c*/ 	.short	0x010a
        /*039e*/ 	.byte	0x08
	.zero		1


	//   ....[43]....
        /*03a0*/ 	.word	0x00001ce0
        /*03a4*/ 	.word	0x00000002
        /*03a8*/ 	.word	0x00000090
        /*03ac*/ 	.short	0x010a
        /*03ae*/ 	.byte	0xff
	.zero		1


	//   ....[44]....
        /*03b0*/ 	.word	0x00001da0
        /*03b4*/ 	.word	0x00000002
        /*03b8*/ 	.word	0x00000000
        /*03bc*/ 	.short	0x0101
        /*03be*/ 	.byte	0xff
	.zero		1


	//   ....[45]....
        /*03c0*/ 	.word	0x00002300
        /*03c4*/ 	.word	0x000000ff
        /*03c8*/ 	.word	0x00000000
        /*03cc*/ 	.short	0x010a
        /*03ce*/ 	.byte	0x05
	.zero		1


	//   ....[46]....
        /*03d0*/ 	.word	0x00002390
        /*03d4*/ 	.word	0x000000ff
        /*03d8*/ 	.word	0x00000000
        /*03dc*/ 	.short	0x010a
        /*03de*/ 	.byte	0x05
	.zero		1


	//   ....[47]....
        /*03e0*/ 	.word	0x00002420
        /*03e4*/ 	.word	0x000000ff
        /*03e8*/ 	.word	0x00000000
        /*03ec*/ 	.short	0x010a
        /*03ee*/ 	.byte	0x05
	.zero		1


	//   ....[48]....
        /*03f0*/ 	.word	0x000024b0
        /*03f4*/ 	.word	0x000000ff
        /*03f8*/ 	.word	0x00000000
        /*03fc*/ 	.short	0x010a
        /*03fe*/ 	.byte	0x05
	.zero		1


	//   ....[49]....
        /*0400*/ 	.word	0x00002540
        /*0404*/ 	.word	0x000000ff
        /*0408*/ 	.word	0x00000000
        /*040c*/ 	.short	0x010a
        /*040e*/ 	.byte	0x05
	.zero		1


	//   ....[50]....
        /*0410*/ 	.word	0x000025e0
        /*0414*/ 	.word	0x00000000
        /*0418*/ 	.word	0x00000000
        /*041c*/ 	.short	0x010a
        /*041e*/ 	.byte	0xff
	.zero		1


	//   ....[51]....
        /*0420*/ 	.word	0x00002700
        /*0424*/ 	.word	0x00000000
        /*0428*/ 	.word	0x000000f0
        /*042c*/ 	.short	0x010a
        /*042e*/ 	.byte	0xff
	.zero		1


	//   ....[52]....
        /*0430*/ 	.word	0x00002760
        /*0434*/ 	.word	0x00000004
        /*0438*/ 	.word	0x00000000
        /*043c*/ 	.short	0x0101
        /*043e*/ 	.byte	0xff
	.zero		1


	//   ....[53]....
        /*0440*/ 	.word	0x00002780
        /*0444*/ 	.word	0x000000ff
        /*0448*/ 	.word	0x000000a0
        /*044c*/ 	.short	0x010a
        /*044e*/ 	.byte	0x05
	.zero		1


	//   ....[54]....
        /*0450*/ 	.word	0x000028a0
        /*0454*/ 	.word	0x00000000
        /*0458*/ 	.word	0x00000090
        /*045c*/ 	.short	0x010a
        /*045e*/ 	.byte	0xff
	.zero		1


	//   ....[55]....
        /*0460*/ 	.word	0x000029b0
        /*0464*/ 	.word	0x00000000
        /*0468*/ 	.word	0x00000000
        /*046c*/ 	.short	0x0101
        /*046e*/ 	.byte	0xff
	.zero		1


	//   ....[56]....
        /*0470*/ 	.word	0x00002a40
        /*0474*/ 	.word	0x000000ff
        /*0478*/ 	.word	0x000000a0
        /*047c*/ 	.short	0x0106
        /*047e*/ 	.byte	0x05
	.zero		1


	//   ....[57]....
        /*0480*/ 	.word	0x00002a60
        /*0484*/ 	.word	0x000000ff
        /*0488*/ 	.word	0x000000a0
        /*048c*/ 	.short	0x010a
        /*048e*/ 	.byte	0x05
	.zero		1


	//   ....[58]....
        /*0490*/ 	.word	0x00002af0
        /*0494*/ 	.word	0x000000ff
        /*0498*/ 	.word	0x000000a0
        /*049c*/ 	.short	0x0106
        /*049e*/ 	.byte	0x04
	.zero		1


	//   ....[59]....
        /*04a0*/ 	.word	0x00002b30
        /*04a4*/ 	.word	0x00000000
        /*04a8*/ 	.word	0x000000a0
        /*04ac*/ 	.short	0x010a
        /*04ae*/ 	.byte	0xff
	.zero		1


	//   ....[60]....
        /*04b0*/ 	.word	0x00003060
        /*04b4*/ 	.word	0x00000000
        /*04b8*/ 	.word	0x00000090
        /*04bc*/ 	.short	0x010a
        /*04be*/ 	.byte	0xff
	.zero		1


	//   ....[61]....
        /*04c0*/ 	.word	0x00003170
        /*04c4*/ 	.word	0x00000003
        /*04c8*/ 	.word	0x00000000
        /*04cc*/ 	.short	0x0101
        /*04ce*/ 	.byte	0xff
	.zero		1


	//   ....[62]....
        /*04d0*/ 	.word	0x00003180
        /*04d4*/ 	.word	0x000000ff
        /*04d8*/ 	.word	0x00000000
        /*04dc*/ 	.short	0x010a
        /*04de*/ 	.byte	0x06
	.zero		1


	//   ....[63]....
        /*04e0*/ 	.word	0x000031a0
        /*04e4*/ 	.word	0x000000ff
        /*04e8*/ 	.word	0x000000d0
        /*04ec*/ 	.short	0x010a
        /*04ee*/ 	.byte	0x07
	.zero		1


	//   ....[64]....
        /*04f0*/ 	.word	0x00003270
        /*04f4*/ 	.word	0x000000ff
        /*04f8*/ 	.word	0x00000000
        /*04fc*/ 	.short	0x010a
        /*04fe*/ 	.byte	0x06
	.zero		1


	//   ....[65]....
        /*0500*/ 	.word	0x000033a0
        /*0504*/ 	.word	0x000000ff
        /*0508*/ 	.word	0x00000000
        /*050c*/ 	.short	0x010a
        /*050e*/ 	.byte	0x1a
	.zero		1


	//   ....[66]....
        /*0510*/ 	.word	0x00003640
        /*0514*/ 	.word	0x000000ff
        /*0518*/ 	.word	0x00000000
        /*051c*/ 	.short	0x010a
        /*051e*/ 	.byte	0x06
	.zero		1


	//   ....[67]....
        /*0520*/ 	.word	0x000036d0
        /*0524*/ 	.word	0x000000ff
        /*0528*/ 	.word	0x00000000
        /*052c*/ 	.short	0x010a
        /*052e*/ 	.byte	0x06
	.zero		1


	//   ....[68]....
        /*0530*/ 	.word	0x00003760
        /*0534*/ 	.word	0x000000ff
        /*0538*/ 	.word	0x00000000
        /*053c*/ 	.short	0x010a
        /*053e*/ 	.byte	0x06
	.zero		1


	//   ....[69]....
        /*0540*/ 	.word	0x000037f0
        /*0544*/ 	.word	0x000000ff
        /*0548*/ 	.word	0x00000000
        /*054c*/ 	.short	0x010a
        /*054e*/ 	.byte	0x07
	.zero		1


	//   ....[70]....
        /*0550*/ 	.word	0x00003c50
        /*0554*/ 	.word	0x00000000
        /*0558*/ 	.word	0x00000090
        /*055c*/ 	.short	0x010a
        /*055e*/ 	.byte	0xff
	.zero		1


	//   ....[71]....
        /*0560*/ 	.word	0x00003d10
        /*0564*/ 	.word	0x00000000
        /*0568*/ 	.word	0x00000000
        /*056c*/ 	.short	0x0101
        /*056e*/ 	.byte	0xff
	.zero		1


	//   ....[72]....
        /*0570*/ 	.word	0x00004030
        /*0574*/ 	.word	0x000000ff
        /*0578*/ 	.word	0x00000088
        /*057c*/ 	.short	0x010a
        /*057e*/ 	.byte	0x07
	.zero		1


	//   ....[73]....
        /*0580*/ 	.word	0x00004220
        /*0584*/ 	.word	0x000000ff
        /*0588*/ 	.word	0x00000070
        /*058c*/ 	.short	0x010a
        /*058e*/ 	.byte	0x07
	.zero		1


	//   ....[74]....
        /*0590*/ 	.word	0x000043f0
        /*0594*/ 	.word	0x000000ff
        /*0598*/ 	.word	0x00000060
        /*059c*/ 	.short	0x010b
        /*059e*/ 	.byte	0x07
	.zero		1


	//   ....[75]....
        /*05a0*/ 	.word	0x00004460
        /*05a4*/ 	.word	0x000000ff
        /*05a8*/ 	.word	0x00000000
        /*05ac*/ 	.short	0x0101
        /*05ae*/ 	.byte	0x08
	.zero		1


	//   ....[76]....
        /*05b0*/ 	.word	0x00004490
        /*05b4*/ 	.word	0x000000ff
        /*05b8*/ 	.word	0x00000078
        /*05bc*/ 	.short	0x010a
        /*05be*/ 	.byte	0x07
	.zero		1


	//   ....[77]....
        /*05c0*/ 	.word	0x000046a0
        /*05c4*/ 	.word	0x000000ff
        /*05c8*/ 	.word	0x00000068
        /*05cc*/ 	.short	0x010b
        /*05ce*/ 	.byte	0x07
	.zero		1


	//   ....[78]....
        /*05d0*/ 	.word	0x000046c0
        /*05d4*/ 	.word	0x000000ff
        /*05d8*/ 	.word	0x00000000
        /*05dc*/ 	.short	0x0101
        /*05de*/ 	.byte	0x0d
	.zero		1


	//   ....[79]....
        /*05e0*/ 	.word	0x000046f0
        /*05e4*/ 	.word	0x000000ff
        /*05e8*/ 	.word	0x00000070
        /*05ec*/ 	.short	0x010a
        /*05ee*/ 	.byte	0x07
	.zero		1


	//   ....[80]....
        /*05f0*/ 	.word	0x00004730
        /*05f4*/ 	.word	0x00000000
        /*05f8*/ 	.word	0x00000078
        /*05fc*/ 	.short	0x010a
        /*05fe*/ 	.byte	0xff
	.zero		1


	//   ....[81]....
        /*0600*/ 	.word	0x00004a70
        /*0604*/ 	.word	0x00000000
        /*0608*/ 	.word	0x00000090
        /*060c*/ 	.short	0x010a
        /*060e*/ 	.byte	0xff
	.zero		1


	//   ....[82]....
        /*0610*/ 	.word	0x00004b80
        /*0614*/ 	.word	0x00000000
        /*0618*/ 	.word	0x00000000
        /*061c*/ 	.short	0x0101
        /*061e*/ 	.byte	0xff
	.zero		1


	//   ....[83]....
        /*0620*/ 	.word	0x000055e0
        /*0624*/ 	.word	0x00000003
        /*0628*/ 	.word	0x00000060
        /*062c*/ 	.short	0x010a
        /*062e*/ 	.byte	0xff
	.zero		1


	//   ....[84]....
        /*0630*/ 	.word	0x00005620
        /*0634*/ 	.word	0x00000074
        /*0638*/ 	.word	0x000000b0
        /*063c*/ 	.short	0x010a
        /*063e*/ 	.byte	0xff
	.zero		1


	//   ....[85]....
        /*0640*/ 	.word	0x00005760
        /*0644*/ 	.word	0x00000003
        /*0648*/ 	.word	0x00000060
        /*064c*/ 	.short	0x010a
        /*064e*/ 	.byte	0xff
	.zero		1


	//   ....[86]....
        /*0650*/ 	.word	0x000058a0
        /*0654*/ 	.word	0x00000000
        /*0658*/ 	.word	0x00000000
        /*065c*/ 	.short	0x0101
        /*065e*/ 	.byte	0xff
	.zero		1


	//   ....[87]....
        /*0660*/ 	.word	0x00005920
        /*0664*/ 	.word	0x00000074
        /*0668*/ 	.word	0x000000b0
        /*066c*/ 	.short	0x010a
        /*066e*/ 	.byte	0xff
	.zero		1


	//   ....[88]....
        /*0670*/ 	.word	0x00006cb0
        /*0674*/ 	.word	0x0000007d
        /*0678*/ 	.word	0x00000060
        /*067c*/ 	.short	0x010a
        /*067e*/ 	.byte	0xff
	.zero		1


	//   ....[89]....
        /*0680*/ 	.word	0x00006d80
        /*0684*/ 	.word	0x0000007d
        /*0688*/ 	.word	0x00000060
        /*068c*/ 	.short	0x010a
        /*068e*/ 	.byte	0xff
	.zero		1


	//   ....[90]....
        /*0690*/ 	.word	0x00006ec0
        /*0694*/ 	.word	0x00000000
        /*0698*/ 	.word	0x00000000
        /*069c*/ 	.short	0x0101
        /*069e*/ 	.byte	0xff
	.zero		1


	//   ....[91]....
        /*06a0*/ 	.word	0x00007300
        /*06a4*/ 	.word	0x000000ff
        /*06a8*/ 	.word	0x00000000
        /*06ac*/ 	.short	0x0101
        /*06ae*/ 	.byte	0x05
	.zero		1


	//   ....[92]....
        /*06b0*/ 	.word	0x00008440
        /*06b4*/ 	.word	0x00000003
        /*06b8*/ 	.word	0x00000100
        /*06bc*/ 	.short	0x010a
        /*06be*/ 	.byte	0xff
	.zero		1


	//   ....[93]....
        /*06c0*/ 	.word	0x000084a0
        /*06c4*/ 	.word	0x00000002
        /*06c8*/ 	.word	0x00000030
        /*06cc*/ 	.short	0x010a
        /*06ce*/ 	.byte	0xff
	.zero		1


	//   ....[94]....
        /*06d0*/ 	.word	0x00008500
        /*06d4*/ 	.word	0x00000002
        /*06d8*/ 	.word	0x00000030
        /*06dc*/ 	.short	0x010a
        /*06de*/ 	.byte	0xff
	.zero		1


	//   ....[95]....
        /*06e0*/ 	.word	0x00008550
        /*06e4*/ 	.word	0x00000002
        /*06e8*/ 	.word	0x00000090
        /*06ec*/ 	.short	0x010a
        /*06ee*/ 	.byte	0xff
	.zero		1


	//   ....[96]....
        /*06f0*/ 	.word	0x000085b0
        /*06f4*/ 	.word	0x00000000
        /*06f8*/ 	.word	0x00000000
        /*06fc*/ 	.short	0x010a
        /*06fe*/ 	.byte	0xff
	.zero		1


	//   ....[97]....
        /*0700*/ 	.word	0x00008610
        /*0704*/ 	.word	0x00000000
        /*0708*/ 	.word	0x00000000
        /*070c*/ 	.short	0x010a
        /*070e*/ 	.byte	0xff
	.zero		1


	//   ....[98]....
        /*0710*/ 	.word	0x00008670
        /*0714*/ 	.word	0x00000000
        /*0718*/ 	.word	0x00000000
        /*071c*/ 	.short	0x010a
        /*071e*/ 	.byte	0xff
	.zero		1


	//   ....[99]....
        /*0720*/ 	.word	0x000086d0
        /*0724*/ 	.word	0x00000000
        /*0728*/ 	.word	0x00000000
        /*072c*/ 	.short	0x010a
        /*072e*/ 	.byte	0xff
	.zero		1


	//   ....[100]....
        /*0730*/ 	.word	0x00008730
        /*0734*/ 	.word	0x00000000
        /*0738*/ 	.word	0x00000000
        /*073c*/ 	.short	0x010a
        /*073e*/ 	.byte	0xff
	.zero		1


	//   ....[101]....
        /*0740*/ 	.word	0x00008780
        /*0744*/ 	.word	0x00000000
        /*0748*/ 	.word	0x000000f0
        /*074c*/ 	.short	0x010a
        /*074e*/ 	.byte	0xff
	.zero		1


	//   ....[102]....
        /*0750*/ 	.word	0x000087e0
        /*0754*/ 	.word	0x00000000
        /*0758*/ 	.word	0x000000a0
        /*075c*/ 	.short	0x010a
        /*075e*/ 	.byte	0xff
	.zero		1


	//   ....[103]....
        /*0760*/ 	.word	0x00008830
        /*0764*/ 	.word	0x00000000
        /*0768*/ 	.word	0x00000090
        /*076c*/ 	.short	0x010a
        /*076e*/ 	.byte	0xff
	.zero		1


	//   ....[104]....
        /*0770*/ 	.word	0x00008890
        /*0774*/ 	.word	0x00000000
        /*0778*/ 	.word	0x000000a0
        /*077c*/ 	.short	0x010a
        /*077e*/ 	.byte	0xff
	.zero		1


	//   ....[105]....
        /*0780*/ 	.word	0x000088e0
        /*0784*/ 	.word	0x00000000
        /*0788*/ 	.word	0x00000090
        /*078c*/ 	.short	0x010a
        /*078e*/ 	.byte	0xff
	.zero		1


	//   ....[106]....
        /*0790*/ 	.word	0x00008940
        /*0794*/ 	.word	0x00000003
        /*0798*/ 	.word	0x000000d0
        /*079c*/ 	.short	0x010a
        /*079e*/ 	.byte	0xff
	.zero		1


	//   ....[107]....
        /*07a0*/ 	.word	0x000089a0
        /*07a4*/ 	.word	0x00000000
        /*07a8*/ 	.word	0x00000000
        /*07ac*/ 	.short	0x010a
        /*07ae*/ 	.byte	0xff
	.zero		1


	//   ....[108]....
        /*07b0*/ 	.word	0x00008a00
        /*07b4*/ 	.word	0x00000000
        /*07b8*/ 	.word	0x00000000
        /*07bc*/ 	.short	0x010a
        /*07be*/ 	.byte	0xff
	.zero		1


	//   ....[109]....
        /*07c0*/ 	.word	0x00008a60
        /*07c4*/ 	.word	0x00000000
        /*07c8*/ 	.word	0x00000000
        /*07cc*/ 	.short	0x010a
        /*07ce*/ 	.byte	0xff
	.zero		1


	//   ....[110]....
        /*07d0*/ 	.word	0x00008ac0
        /*07d4*/ 	.word	0x00000000
        /*07d8*/ 	.word	0x00000000
        /*07dc*/ 	.short	0x010a
        /*07de*/ 	.byte	0xff
	.zero		1


	//   ....[111]....
        /*07e0*/ 	.word	0x00008b20
        /*07e4*/ 	.word	0x00000000
        /*07e8*/ 	.word	0x00000000
        /*07ec*/ 	.short	0x010a
        /*07ee*/ 	.byte	0xff
	.zero		1


	//   ....[112]....
        /*07f0*/ 	.word	0x00008b70
        /*07f4*/ 	.word	0x00000000
        /*07f8*/ 	.word	0x00000090
        /*07fc*/ 	.short	0x010a
        /*07fe*/ 	.byte	0xff
	.zero		1


	//   ....[113]....
        /*0800*/ 	.word	0x00008bd0
        /*0804*/ 	.word	0x00000000
        /*0808*/ 	.word	0x00000088
        /*080c*/ 	.short	0x010a
        /*080e*/ 	.byte	0xff
	.zero		1


	//   ....[114]....
        /*0810*/ 	.word	0x00008c30
        /*0814*/ 	.word	0x00000003
        /*0818*/ 	.word	0x00000070
        /*081c*/ 	.short	0x010a
        /*081e*/ 	.byte	0xff
	.zero		1


	//   ....[115]....
        /*0820*/ 	.word	0x00008c90
        /*0824*/ 	.word	0x00000003
        /*0828*/ 	.word	0x00000078
        /*082c*/ 	.short	0x010a
        /*082e*/ 	.byte	0xff
	.zero		1


	//   ....[116]....
        /*0830*/ 	.word	0x00008cf0
        /*0834*/ 	.word	0x00000000
        /*0838*/ 	.word	0x00000070
        /*083c*/ 	.short	0x010a
        /*083e*/ 	.byte	0xff
	.zero		1


	//   ....[117]....
        /*0840*/ 	.word	0x00008d40
        /*0844*/ 	.word	0x00000000
        /*0848*/ 	.word	0x00000090
        /*084c*/ 	.short	0x010a
        /*084e*/ 	.byte	0xff
	.zero		1


	//   ....[118]....
        /*0850*/ 	.word	0x00008d90
        /*0854*/ 	.word	0x00000003
        /*0858*/ 	.word	0x00000060
        /*085c*/ 	.short	0x010a
        /*085e*/ 	.byte	0xff
	.zero		1


	//   ....[119]....
        /*0860*/ 	.word	0x00008de0
        /*0864*/ 	.word	0x00000074
        /*0868*/ 	.word	0x000000b0
        /*086c*/ 	.short	0x010a
        /*086e*/ 	.byte	0xff
	.zero		1


	//   ....[120]....
        /*0870*/ 	.word	0x00008e30
        /*0874*/ 	.word	0x0000007d
        /*0878*/ 	.word	0x00000060
        /*087c*/ 	.short	0x010a
        /*087e*/ 	.byte	0xff
	.zero		1


	//----- nvinfo : EIATTR_NUM_MBARRIERS
	.align		4
.L_47:
        /*0880*/ 	.byte	0x03, 0x38
        /*0882*/ 	.short	0x0022


	//----- nvinfo : EIATTR_EXIT_INSTR_OFFSETS
	.align		4
        /*0884*/ 	.byte	0x04, 0x1c
        /*0886*/ 	.short	(.L_49 - .L_48)


	//   ....[0]....
.L_48:
        /*0888*/ 	.word	0x00002610


	//   ....[1]....
        /*088c*/ 	.word	0x00002b00


	//   ....[2]....
        /*0890*/ 	.word	0x00002b60


	//   ....[3]....
        /*0894*/ 	.word	0x00003a50


	//   ....[4]....
        /*0898*/ 	.word	0x00004760


	//   ....[5]....
        /*089c*/ 	.word	0x000047a0


	//   ....[6]....
        /*08a0*/ 	.word	0x00008430


	//----- nvinfo : EIATTR_MAX_THREADS
	.align		4
.L_49:
        /*08a4*/ 	.byte	0x04, 0x05
        /*08a6*/ 	.short	(.L_51 - .L_50)
.L_50:
        /*08a8*/ 	.word	0x00000100
        /*08ac*/ 	.word	0x00000001
        /*08b0*/ 	.word	0x00000001


	//----- nvinfo : EIATTR_CRS_STACK_SIZE
	.align		4
.L_51:
        /*08b4*/ 	.byte	0x04, 0x1e
        /*08b6*/ 	.short	(.L_53 - .L_52)
.L_52:
        /*08b8*/ 	.word	0x00000000


	//----- nvinfo : EIATTR_CBANK_PARAM_SIZE
	.align		4
.L_53:
        /*08bc*/ 	.byte	0x03, 0x19
        /*08be*/ 	.short	0x0800


	//----- nvinfo : EIATTR_PARAM_CBANK
	.align		4
        /*08c0*/ 	.byte	0x04, 0x0a
        /*08c2*/ 	.short	(.L_55 - .L_54)
	.align		4
.L_54:
        /*08c4*/ 	.word	index@(.nv.constant0._ZN7cutlass13device_kernelINS_4gemm6kernel13GemmUniversalIN4cute5tupleIJiiiiEEENS1_10collective13CollectiveMmaINS1_35MainloopSm100TmaUmmaWarpSpecializedILi6ELi2ELi4ENS5_IJNS4_1CILi1EEESB_SB_EEEEENS5_IJNSA_ILi128EEESE_SE_EEEaNS5_IJlSB_lEEEaNS5_IJSB_llEEENS4_8TiledMMAINS4_8MMA_AtomIJNS4_15SM100_MMA_S8_SSIaaiLi128ELi128ELNS4_4UMMA5MajorE0ELSM_1ELNSL_8SaturateE0EEEEEENS4_6LayoutISC_NS5_IJNSA_ILi0EEESR_SR_EEEEENS5_IJNS4_10UnderscoreESU_SU_EEEEENS4_13SM90_TMA_LOADENS4_14ComposedLayoutINS4_7SwizzleILi3ELi4ELi3EEENS4_18smem_ptr_flag_bitsILi8EEENSQ_INS5_IJNSA_ILi8EEESE_EEENS5_IJSE_SB_EEEEEEEvNS4_8identityESX_NSY_IS10_S12_NSQ_INS5_IJSE_S13_EEENS5_IJSB_SE_EEEEEEEvS18_EENS_8epilogue10collective18CollectiveEpilogueINS1E_23Sm100TmaWarpSpecializedILi2ELi2ELi64ELb0ELb0EEEJSF_NS5_IJNSQ_ISE_SB_EENSQ_INSA_ILi64EEESB_EEEEEaSG_aSG_NS1E_6fusion15FusionCallbacksIS1I_NS1N_17LinearCombinationIaiaiLNS_15FloatRoundStyleE2EEESF_S1M_JEEENS4_5SM1004TMEM4LOAD26SM100_TMEM_LOAD_32dp32b64xESX_NSY_INSZ_ILi2ELi4ELi3EEES12_NSQ_INS5_IJS13_S1K_EEENS5_IJS1K_SB_EEEEEEENS4_39AutoVectorizingCopyWithAssumedAlignmentILi128EEENS4_14SM90_TMA_STOREES21_S23_S23_EEEvvEEEEvNT_6ParamsE)
        /*08c8*/ 	.short	0x0380
        /*08ca*/ 	.short	0x0800


	//----- nvinfo : EIATTR_SW_WAR
	.align		4
.L_55:
        /*08cc*/ 	.byte	0x04, 0x36
        /*08ce*/ 	.short	(.L_57 - .L_56)
.L_56:
        /*08d0*/ 	.word	0x00000008
.L_57:


//--------------------- .nv.callgraph             --------------------------
	.section	.nv.callgraph,"",@"SHT_CUDA_CALLGRAPH"
	.align	4
	.sectionentsize	8
	.align		4
        /*0000*/ 	.word	0x00000000
	.align		4
        /*0004*/ 	.word	0xffffffff
	.align		4
        /*0008*/ 	.word	index@(_ZN7cutlass13device_kernelINS_4gemm6kernel13GemmUniversalIN4cute5tupleIJiiiiEEENS1_10collective13CollectiveMmaINS1_35MainloopSm100TmaUmmaWarpSpecializedILi6ELi2ELi4ENS5_IJNS4_1CILi1EEESB_SB_EEEEENS5_IJNSA_ILi128EEESE_SE_EEEaNS5_IJlSB_lEEEaNS5_IJSB_llEEENS4_8TiledMMAINS4_8MMA_AtomIJNS4_15SM100_MMA_S8_SSIaaiLi128ELi128ELNS4_4UMMA5MajorE0ELSM_1ELNSL_8SaturateE0EEEEEENS4_6LayoutISC_NS5_IJNSA_ILi0EEESR_SR_EEEEENS5_IJNS4_10UnderscoreESU_SU_EEEEENS4_13SM90_TMA_LOADENS4_14ComposedLayoutINS4_7SwizzleILi3ELi4ELi3EEENS4_18smem_ptr_flag_bitsILi8EEENSQ_INS5_IJNSA_ILi8EEESE_EEENS5_IJSE_SB_EEEEEEEvNS4_8identityESX_NSY_IS10_S12_NSQ_INS5_IJSE_S13_EEENS5_IJSB_SE_EEEEEEEvS18_EENS_8epilogue10collective18CollectiveEpilogueINS1E_23Sm100TmaWarpSpecializedILi2ELi2ELi64ELb0ELb0EEEJSF_NS5_IJNSQ_ISE_SB_EENSQ_INSA_ILi64EEESB_EEEEEaSG_aSG_NS1E_6fusion15FusionCallbacksIS1I_NS1N_17LinearCombinationIaiaiLNS_15FloatRoundStyleE2EEESF_S1M_JEEENS4_5SM1004TMEM4LOAD26SM100_TMEM_LOAD_32dp32b64xESX_NSY_INSZ_ILi2ELi4ELi3EEES12_NSQ_INS5_IJS13_S1K_EEENS5_IJS1K_SB_EEEEEEENS4_39AutoVectorizingCopyWithAssumedAlignmentILi128EEENS4_14SM90_TMA_STOREES21_S23_S23_EEEvvEEEEvNT_6ParamsE)
	.align		4
        /*000c*/ 	.word	index@(__assertfail)
	.align		4
        /*0010*/ 	.word	0x00000000
	.align		4
        /*0014*/ 	.word	0xfffffffe
	.align		4
        /*0018*/ 	.word	0x00000000
	.align		4
        /*001c*/ 	.word	0xfffffffd
	.align		4
        /*0020*/ 	.word	0x00000000
	.align		4
        /*0024*/ 	.word	0xfffffffc


//--------------------- .nv.constant4             --------------------------
	.section	.nv.constant4,"a",@progbits
	.align	8
	.align		8
.nv.constant4:
        /*0000*/ 	.dword	__assertfail
	.align		8
        /*0008*/ 	.dword	__unnamed_1
	.align		8
        /*0010*/ 	.dword	__unnamed_2
	.align		8
        /*0018*/ 	.dword	_ZN40_INTERNAL_a8e9c023_4_k_cu_5dbd4162_347154cuda3std3__45__cpo5beginE
	.align		8
        /*0020*/ 	.dword	_ZN40_INTERNAL_a8e9c023_4_k_cu_5dbd4162_347154cuda3std3__45__cpo3endE
	.align		8
        /*0028*/ 	.dword	_ZN40_INTERNAL_a8e9c023_4_k_cu_5dbd4162_347154cuda3std3__45__cpo6cbeginE
	.align		8
        /*0030*/ 	.dword	_ZN40_INTERNAL_a8e9c023_4_k_cu_5dbd4162_347154cuda3std3__45__cpo4cendE
	.align		8
        /*0038*/ 	.dword	_ZN40_INTERNAL_a8e9c023_4_k_cu_5dbd4162_347154cuda3std3__442_GLOBAL__N__a8e9c023_4_k_cu_5dbd4162_347156ignoreE
	.align		8
        /*0040*/ 	.dword	_ZN40_INTERNAL_a8e9c023_4_k_cu_5dbd4162_347154cuda3std3__419piecewise_constructE
	.align		8
        /*0048*/ 	.dword	_ZN40_INTERNAL_a8e9c023_4_k_cu_5dbd4162_347154cuda3std3__48in_placeE
	.align		8
        /*0050*/ 	.dword	_ZN40_INTERNAL_a8e9c023_4_k_cu_5dbd4162_347154cuda3std6ranges3__45__cpo4swapE
	.align		8
        /*0058*/ 	.dword	_ZN40_INTERNAL_a8e9c023_4_k_cu_5dbd4162_347154cuda3std6ranges3__45__cpo9iter_moveE
	.align		8
        /*0060*/ 	.dword	_ZN40_INTERNAL_a8e9c023_4_k_cu_5dbd4162_347154cute7productE
	.align		8
        /*0068*/ 	.dword	_ZN40_INTERNAL_a8e9c023_4_k_cu_5dbd4162_347154cute1_E
	.align		8
        /*0070*/ 	.dword	$str$25
	.align		8
        /*0078*/ 	.dword	$str$26
	.align		8
        /*0080*/ 	.dword	$str$27
	.align		8
        /*0088*/ 	.dword	$str$28


//--------------------- .text._ZN7cutlass13device_kernelINS_4gemm6kernel13GemmUniversalIN4cute5tupleIJiiiiEEENS1_10collective13CollectiveMmaINS1_35MainloopSm100TmaUmmaWarpSpecializedILi6ELi2ELi4ENS5_IJNS4_1CILi1EEESB_SB_EEEEENS5_IJNSA_ILi128EEESE_SE_EEEaNS5_IJlSB_lEEEaNS5_IJSB_llEEENS4_8TiledMMAINS4_8MMA_AtomIJNS4_15SM100_MMA_S8_SSIaaiLi128ELi128ELNS4_4UMMA5MajorE0ELSM_1ELNSL_8SaturateE0EEEEEENS4_6LayoutISC_NS5_IJNSA_ILi0EEESR_SR_EEEEENS5_IJNS4_10UnderscoreESU_SU_EEEEENS4_13SM90_TMA_LOADENS4_14ComposedLayoutINS4_7SwizzleILi3ELi4ELi3EEENS4_18smem_ptr_flag_bitsILi8EEENSQ_INS5_IJNSA_ILi8EEESE_EEENS5_IJSE_SB_EEEEEEEvNS4_8identityESX_NSY_IS10_S12_NSQ_INS5_IJSE_S13_EEENS5_IJSB_SE_EEEEEEEvS18_EENS_8epilogue10collective18CollectiveEpilogueINS1E_23Sm100TmaWarpSpecializedILi2ELi2ELi64ELb0ELb0EEEJSF_NS5_IJNSQ_ISE_SB_EENSQ_INSA_ILi64EEESB_EEEEEaSG_aSG_NS1E_6fusion15FusionCallbacksIS1I_NS1N_17LinearCombinationIaiaiLNS_15FloatRoundStyleE2EEESF_S1M_JEEENS4_5SM1004TMEM4LOAD26SM100_TMEM_LOAD_32dp32b64xESX_NSY_INSZ_ILi2ELi4ELi3EEES12_NSQ_INS5_IJS13_S1K_EEENS5_IJS1K_SB_EEEEEEENS4_39AutoVectorizingCopyWithAssumedAlignmentILi128EEENS4_14SM90_TMA_STOREES21_S23_S23_EEEvvEEEEvNT_6ParamsE --------------------------
	.section	.text._ZN7cutlass13device_kernelINS_4gemm6kernel13GemmUniversalIN4cute5tupleIJiiiiEEENS1_10collective13CollectiveMmaINS1_35MainloopSm100TmaUmmaWarpSpecializedILi6ELi2ELi4ENS5_IJNS4_1CILi1EEESB_SB_EEEEENS5_IJNSA_ILi128EEESE_SE_EEEaNS5_IJlSB_lEEEaNS5_IJSB_llEEENS4_8TiledMMAINS4_8MMA_AtomIJNS4_15SM100_MMA_S8_SSIaaiLi128ELi128ELNS4_4UMMA5MajorE0ELSM_1ELNSL_8SaturateE0EEEEEENS4_6LayoutISC_NS5_IJNSA_ILi0EEESR_SR_EEEEENS5_IJNS4_10UnderscoreESU_SU_EEEEENS4_13SM90_TMA_LOADENS4_14ComposedLayoutINS4_7SwizzleILi3ELi4ELi3EEENS4_18smem_ptr_flag_bitsILi8EEENSQ_INS5_IJNSA_ILi8EEESE_EEENS5_IJSE_SB_EEEEEEEvNS4_8identityESX_NSY_IS10_S12_NSQ_INS5_IJSE_S13_EEENS5_IJSB_SE_EEEEEEEvS18_EENS_8epilogue10collective18CollectiveEpilogueINS1E_23Sm100TmaWarpSpecializedILi2ELi2ELi64ELb0ELb0EEEJSF_NS5_IJNSQ_ISE_SB_EENSQ_INSA_ILi64EEESB_EEEEEaSG_aSG_NS1E_6fusion15FusionCallbacksIS1I_NS1N_17LinearCombinationIaiaiLNS_15FloatRoundStyleE2EEESF_S1M_JEEENS4_5SM1004TMEM4LOAD26SM100_TMEM_LOAD_32dp32b64xESX_NSY_INSZ_ILi2ELi4ELi3EEES12_NSQ_INS5_IJS13_S1K_EEENS5_IJS1K_SB_EEEEEEENS4_39AutoVectorizingCopyWithAssumedAlignmentILi128EEENS4_14SM90_TMA_STOREES21_S23_S23_EEEvvEEEEvNT_6ParamsE,"ax",@progbits
	.align	128
.text._ZN7cutlass13device_kernelINS_4gemm6kernel13GemmUniversalIN4cute5tupleIJiiiiEEENS1_10collective13CollectiveMmaINS1_35MainloopSm100TmaUmmaWarpSpecializedILi6ELi2ELi4ENS5_IJNS4_1CILi1EEESB_SB_EEEEENS5_IJNSA_ILi128EEESE_SE_EEEaNS5_IJlSB_lEEEaNS5_IJSB_llEEENS4_8TiledMMAINS4_8MMA_AtomIJNS4_15SM100_MMA_S8_SSIaaiLi128ELi128ELNS4_4UMMA5MajorE0ELSM_1ELNSL_8SaturateE0EEEEEENS4_6LayoutISC_NS5_IJNSA_ILi0EEESR_SR_EEEEENS5_IJNS4_10UnderscoreESU_SU_EEEEENS4_13SM90_TMA_LOADENS4_14ComposedLayoutINS4_7SwizzleILi3ELi4ELi3EEENS4_18smem_ptr_flag_bitsILi8EEENSQ_INS5_IJNSA_ILi8EEESE_EEENS5_IJSE_SB_EEEEEEEvNS4_8identityESX_NSY_IS10_S12_NSQ_INS5_IJSE_S13_EEENS5_IJSB_SE_EEEEEEEvS18_EENS_8epilogue10collective18CollectiveEpilogueINS1E_23Sm100TmaWarpSpecializedILi2ELi2ELi64ELb0ELb0EEEJSF_NS5_IJNSQ_ISE_SB_EENSQ_INSA_ILi64EEESB_EEEEEaSG_aSG_NS1E_6fusion15FusionCallbacksIS1I_NS1N_17LinearCombinationIaiaiLNS_15FloatRoundStyleE2EEESF_S1M_JEEENS4_5SM1004TMEM4LOAD26SM100_TMEM_LOAD_32dp32b64xESX_NSY_INSZ_ILi2ELi4ELi3EEES12_NSQ_INS5_IJS13_S1K_EEENS5_IJS1K_SB_EEEEEEENS4_39AutoVectorizingCopyWithAssumedAlignmentILi128EEENS4_14SM90_TMA_STOREES21_S23_S23_EEEvvEEEEvNT_6ParamsE:
        .type           _ZN7cutlass13device_kernelINS_4gemm6kernel13GemmUniversalIN4cute5tupleIJiiiiEEENS1_10collective13CollectiveMmaINS1_35MainloopSm100TmaUmmaWarpSpecializedILi6ELi2ELi4ENS5_IJNS4_1CILi1EEESB_SB_EEEEENS5_IJNSA_ILi128EEESE_SE_EEEaNS5_IJlSB_lEEEaNS5_IJSB_llEEENS4_8TiledMMAINS4_8MMA_AtomIJNS4_15SM100_MMA_S8_SSIaaiLi128ELi128ELNS4_4UMMA5MajorE0ELSM_1ELNSL_8SaturateE0EEEEEENS4_6LayoutISC_NS5_IJNSA_ILi0EEESR_SR_EEEEENS5_IJNS4_10UnderscoreESU_SU_EEEEENS4_13SM90_TMA_LOADENS4_14ComposedLayoutINS4_7SwizzleILi3ELi4ELi3EEENS4_18smem_ptr_flag_bitsILi8EEENSQ_INS5_IJNSA_ILi8EEESE_EEENS5_IJSE_SB_EEEEEEEvNS4_8identityESX_NSY_IS10_S12_NSQ_INS5_IJSE_S13_EEENS5_IJSB_SE_EEEEEEEvS18_EENS_8epilogue10collective18CollectiveEpilogueINS1E_23Sm100TmaWarpSpecializedILi2ELi2ELi64ELb0ELb0EEEJSF_NS5_IJNSQ_ISE_SB_EENSQ_INSA_ILi64EEESB_EEEEEaSG_aSG_NS1E_6fusion15FusionCallbacksIS1I_NS1N_17LinearCombinationIaiaiLNS_15FloatRoundStyleE2EEESF_S1M_JEEENS4_5SM1004TMEM4LOAD26SM100_TMEM_LOAD_32dp32b64xESX_NSY_INSZ_ILi2ELi4ELi3EEES12_NSQ_INS5_IJS13_S1K_EEENS5_IJS1K_SB_EEEEEEENS4_39AutoVectorizingCopyWithAssumedAlignmentILi128EEENS4_14SM90_TMA_STOREES21_S23_S23_EEEvvEEEEvNT_6ParamsE,@function
        .size           _ZN7cutlass13device_kernelINS_4gemm6kernel13GemmUniversalIN4cute5tupleIJiiiiEEENS1_10collective13CollectiveMmaINS1_35MainloopSm100TmaUmmaWarpSpecializedILi6ELi2ELi4ENS5_IJNS4_1CILi1EEESB_SB_EEEEENS5_IJNSA_ILi128EEESE_SE_EEEaNS5_IJlSB_lEEEaNS5_IJSB_llEEENS4_8TiledMMAINS4_8MMA_AtomIJNS4_15SM100_MMA_S8_SSIaaiLi128ELi128ELNS4_4UMMA5MajorE0ELSM_1ELNSL_8SaturateE0EEEEEENS4_6LayoutISC_NS5_IJNSA_ILi0EEESR_SR_EEEEENS5_IJNS4_10UnderscoreESU_SU_EEEEENS4_13SM90_TMA_LOADENS4_14ComposedLayoutINS4_7SwizzleILi3ELi4ELi3EEENS4_18smem_ptr_flag_bitsILi8EEENSQ_INS5_IJNSA_ILi8EEESE_EEENS5_IJSE_SB_EEEEEEEvNS4_8identityESX_NSY_IS10_S12_NSQ_INS5_IJSE_S13_EEENS5_IJSB_SE_EEEEEEEvS18_EENS_8epilogue10collective18CollectiveEpilogueINS1E_23Sm100TmaWarpSpecializedILi2ELi2ELi64ELb0ELb0EEEJSF_NS5_IJNSQ_ISE_SB_EENSQ_INSA_ILi64EEESB_EEEEEaSG_aSG_NS1E_6fusion15FusionCallbacksIS1I_NS1N_17LinearCombinationIaiaiLNS_15FloatRoundStyleE2EEESF_S1M_JEEENS4_5SM1004TMEM4LOAD26SM100_TMEM_LOAD_32dp32b64xESX_NSY_INSZ_ILi2ELi4ELi3EEES12_NSQ_INS5_IJS13_S1K_EEENS5_IJS1K_SB_EEEEEEENS4_39AutoVectorizingCopyWithAssumedAlignmentILi128EEENS4_14SM90_TMA_STOREES21_S23_S23_EEEvvEEEEvNT_6ParamsE,(.L_x_148 - _ZN7cutlass13device_kernelINS_4gemm6kernel13GemmUniversalIN4cute5tupleIJiiiiEEENS1_10collective13CollectiveMmaINS1_35MainloopSm100TmaUmmaWarpSpecializedILi6ELi2ELi4ENS5_IJNS4_1CILi1EEESB_SB_EEEEENS5_IJNSA_ILi128EEESE_SE_EEEaNS5_IJlSB_lEEEaNS5_IJSB_llEEENS4_8TiledMMAINS4_8MMA_AtomIJNS4_15SM100_MMA_S8_SSIaaiLi128ELi128ELNS4_4UMMA5MajorE0ELSM_1ELNSL_8SaturateE0EEEEEENS4_6LayoutISC_NS5_IJNSA_ILi0EEESR_SR_EEEEENS5_IJNS4_10UnderscoreESU_SU_EEEEENS4_13SM90_TMA_LOADENS4_14ComposedLayoutINS4_7SwizzleILi3ELi4ELi3EEENS4_18smem_ptr_flag_bitsILi8EEENSQ_INS5_IJNSA_ILi8EEESE_EEENS5_IJSE_SB_EEEEEEEvNS4_8identityESX_NSY_IS10_S12_NSQ_INS5_IJSE_S13_EEENS5_IJSB_SE_EEEEEEEvS18_EENS_8epilogue10collective18CollectiveEpilogueINS1E_23Sm100TmaWarpSpecializedILi2ELi2ELi64ELb0ELb0EEEJSF_NS5_IJNSQ_ISE_SB_EENSQ_INSA_ILi64EEESB_EEEEEaSG_aSG_NS1E_6fusion15FusionCallbacksIS1I_NS1N_17LinearCombinationIaiaiLNS_15FloatRoundStyleE2EEESF_S1M_JEEENS4_5SM1004TMEM4LOAD26SM100_TMEM_LOAD_32dp32b64xESX_NSY_INSZ_ILi2ELi4ELi3EEES12_NSQ_INS5_IJS13_S1K_EEENS5_IJS1K_SB_EEEEEEENS4_39AutoVectorizingCopyWithAssumedAlignmentILi128EEENS4_14SM90_TMA_STOREES21_S23_S23_EEEvvEEEEvNT_6ParamsE)
        .other          _ZN7cutlass13device_kernelINS_4gemm6kernel13GemmUniversalIN4cute5tupleIJiiiiEEENS1_10collective13CollectiveMmaINS1_35MainloopSm100TmaUmmaWarpSpecializedILi6ELi2ELi4ENS5_IJNS4_1CILi1EEESB_SB_EEEEENS5_IJNSA_ILi128EEESE_SE_EEEaNS5_IJlSB_lEEEaNS5_IJSB_llEEENS4_8TiledMMAINS4_8MMA_AtomIJNS4_15SM100_MMA_S8_SSIaaiLi128ELi128ELNS4_4UMMA5MajorE0ELSM_1ELNSL_8SaturateE0EEEEEENS4_6LayoutISC_NS5_IJNSA_ILi0EEESR_SR_EEEEENS5_IJNS4_10UnderscoreESU_SU_EEEEENS4_13SM90_TMA_LOADENS4_14ComposedLayoutINS4_7SwizzleILi3ELi4ELi3EEENS4_18smem_ptr_flag_bitsILi8EEENSQ_INS5_IJNSA_ILi8EEESE_EEENS5_IJSE_SB_EEEEEEEvNS4_8identityESX_NSY_IS10_S12_NSQ_INS5_IJSE_S13_EEENS5_IJSB_SE_EEEEEEEvS18_EENS_8epilogue10collective18CollectiveEpilogueINS1E_23Sm100TmaWarpSpecializedILi2ELi2ELi64ELb0ELb0EEEJSF_NS5_IJNSQ_ISE_SB_EENSQ_INSA_ILi64EEESB_EEEEEaSG_aSG_NS1E_6fusion15FusionCallbacksIS1I_NS1N_17LinearCombinationIaiaiLNS_15FloatRoundStyleE2EEESF_S1M_JEEENS4_5SM1004TMEM4LOAD26SM100_TMEM_LOAD_32dp32b64xESX_NSY_INSZ_ILi2ELi4ELi3EEES12_NSQ_INS5_IJS13_S1K_EEENS5_IJS1K_SB_EEEEEEENS4_39AutoVectorizingCopyWithAssumedAlignmentILi128EEENS4_14SM90_TMA_STOREES21_S23_S23_EEEvvEEEEvNT_6ParamsE,@"STO_CUDA_ENTRY STV_DEFAULT"
_ZN7cutlass13device_kernelINS_4gemm6kernel13GemmUniversalIN4cute5tupleIJiiiiEEENS1_10collective13CollectiveMmaINS1_35MainloopSm100TmaUmmaWarpSpecializedILi6ELi2ELi4ENS5_IJNS4_1CILi1EEESB_SB_EEEEENS5_IJNSA_ILi128EEESE_SE_EEEaNS5_IJlSB_lEEEaNS5_IJSB_llEEENS4_8TiledMMAINS4_8MMA_AtomIJNS4_15SM100_MMA_S8_SSIaaiLi128ELi128ELNS4_4UMMA5MajorE0ELSM_1ELNSL_8SaturateE0EEEEEENS4_6LayoutISC_NS5_IJNSA_ILi0EEESR_SR_EEEEENS5_IJNS4_10UnderscoreESU_SU_EEEEENS4_13SM90_TMA_LOADENS4_14ComposedLayoutINS4_7SwizzleILi3ELi4ELi3EEENS4_18smem_ptr_flag_bitsILi8EEENSQ_INS5_IJNSA_ILi8EEESE_EEENS5_IJSE_SB_EEEEEEEvNS4_8identityESX_NSY_IS10_S12_NSQ_INS5_IJSE_S13_EEENS5_IJSB_SE_EEEEEEEvS18_EENS_8epilogue10collective18CollectiveEpilogueINS1E_23Sm100TmaWarpSpecializedILi2ELi2ELi64ELb0ELb0EEEJSF_NS5_IJNSQ_ISE_SB_EENSQ_INSA_ILi64EEESB_EEEEEaSG_aSG_NS1E_6fusion15FusionCallbacksIS1I_NS1N_17LinearCombinationIaiaiLNS_15FloatRoundStyleE2EEESF_S1M_JEEENS4_5SM1004TMEM4LOAD26SM100_TMEM_LOAD_32dp32b64xESX_NSY_INSZ_ILi2ELi4ELi3EEES12_NSQ_INS5_IJS13_S1K_EEENS5_IJS1K_SB_EEEEEEENS4_39AutoVectorizingCopyWithAssumedAlignmentILi128EEENS4_14SM90_TMA_STOREES21_S23_S23_EEEvvEEEEvNT_6ParamsE:
[----:B------:R-:W1:Y:S01]  /*0000*/  LDC R1, c[0x0][0x37c] ;  /* 0x0000df00ff017b82 */ /* 0x000e620000000800 */
[----:B------:R-:W2:Y:S01]  /*0010*/  S2R R167, SR_TID.X ;  /* 0x0000000000a77919 */ /* 0x000ea20000002100 */
[----:B------:R-:W3:Y:S01]  /*0020*/  LDCU.64 UR4, c[0x0][0x890] ;  /* 0x00011200ff0477ac */ /* 0x000ee20008000a00 */
[----:B------:R-:W-:Y:S02]  /*0030*/  PRMT R151, RZ, 0x7610, R151 ;  /* 0x00007610ff977816 */ /* 0x000fe40000000097 */
[----:B------:R-:W-:Y:S01]  /*0040*/  ELECT P5, URZ, PT ;  /* 0x0000000000ff782f */ /* 0x000fe200038a0000 */
[----:B------:R-:W4:Y:S01]  /*0050*/  LDCU.64 UR46, c[0x0][0x358] ;  /* 0x00006b00ff2e77ac */ /* 0x000f220008000a00 */
[----:B---3--:R-:W-:-:S04]  /*0060*/  UISETP.NE.U32.AND UP0, UPT, UR4, URZ, UPT ;  /* 0x000000ff0400728c */ /* 0x008fc8000bf05070 */
[----:B------:R-:W-:Y:S01]  /*0070*/  UISETP.NE.AND.EX UP0, UPT, UR5, URZ, UPT, UP0 ;  /* 0x000000ff0500728c */ /* 0x000fe2000bf05300 */
[----:B--2---:R-:W-:-:S05]  /*0080*/  SHF.R.U32.HI R154, RZ, 0x5, R167 ;  /* 0x00000005ff9a7819 */ /* 0x004fca00000116a7 */
[----:B------:R-:W2:Y:S02]  /*0090*/  SHFL.IDX PT, R0, R154, RZ, 0x1f ;  /* 0x00001fff9a007589 */ /* 0x000ea400000e0000 */
[----:B--2---:R-:W-:Y:S01]  /*00a0*/  R2UR UR8, R0 ;  /* 0x00000000000872ca */ /* 0x004fe200000e0000 */
[----:B-1--4-:R-:W-:-:S14]  /*00b0*/  BRA.U UP0, `(.L_x_0) ;  /* 0x00000001002c7547 */ /* 0x012fdc000b800000 */
[----:B------:R-:W1:Y:S02]  /*00c0*/  LDCU.64 UR6, c[0x0][0x888] ;  /* 0x00011100ff0677ac */ /* 0x000e640008000a00 */
[----:B-1----:R-:W-:-:S04]  /*00d0*/  UISETP.NE.U32.AND UP0, UPT, UR6, URZ, UPT ;  /* 0x000000ff0600728c */ /* 0x002fc8000bf05070 */
[----:B------:R-:W-:-:S09]  /*00e0*/  UISETP.NE.AND.EX UP0, UPT, UR7, URZ, UPT, UP0 ;  /* 0x000000ff0700728c */ /* 0x000fd2000bf05300 */
[----:B------:R-:W-:Y:S05]  /*00f0*/  BRA.U !UP0, `(.L_x_1) ;  /* 0x0000000108107547 */ /* 0x000fea000b800000 */
[----:B------:R-:W1:Y:S02]  /*0100*/  LDC.64 R82, c[0x0][0x888] ;  /* 0x00022200ff527b82 */ /* 0x000e640000000a00 */
[----:B-1----:R1:W5:Y:S01]  /*0110*/  LDG.E R82, desc[UR46][R82.64] ;  /* 0x0000002e52527981 */ /* 0x002362000c1e1900 */
[----:B------:R-:W-:Y:S01]  /*0120*/  HFMA2 R151, -RZ, RZ, 0, 5.9604644775390625e-08 ;  /* 0x00000001ff977431 */ /* 0x000fe200000001ff */
[----:B------:R-:W-:Y:S05]  /*0130*/  BRA `(.L_x_0) ;  /* 0x00000000000c7947 */ /* 0x000fea0003800000 */
.L_x_1:
[----:B------:R-:W1:Y:S01]  /*0140*/  LDCU UR6, c[0x0][0x880] ;  /* 0x00011000ff0677ac */ /* 0x000e620008000800 */
[----:B------:R-:W-:Y:S01]  /*0150*/  HFMA2 R151, -RZ, RZ, 0, 5.9604644775390625e-08 ;  /* 0x00000001ff977431 */ /* 0x000fe200000001ff */
[----:B-1----:R-:W-:-:S07]  /*0160*/  MOV R82, UR6 ;  /* 0x0000000600527c02 */ /* 0x002fce0008000f00 */
.L_x_0:
[----:B------:R-:W2:Y:S02]  /*0170*/  LDCU.64 UR6, c[0x0][0x8b0] ;  /* 0x00011600ff0677ac */ /* 0x000ea40008000a00 */
[----:B--2---:R-:W-:-:S04]  /*0180*/  UISETP.NE.U32.AND UP0, UPT, UR6, URZ, UPT ;  /* 0x000000ff0600728c */ /* 0x004fc8000bf05070 */
[----:B------:R-:W-:-:S09]  /*0190*/  UISETP.NE.AND.EX UP0, UPT, UR7, URZ, UPT, UP0 ;  /* 0x000000ff0700728c */ /* 0x000fd2000bf05300 */
[----:B------:R-:W-:Y:S05]  /*01a0*/  BRA.U UP0, `(.L_x_2) ;  /* 0x0000000100247547 */ /* 0x000fea000b800000 */
[----:B------:R-:W2:Y:S02]  /*01b0*/  LDCU.64 UR6, c[0x0][0x8a8] ;  /* 0x00011500ff0677ac */ /* 0x000ea40008000a00 */
[----:B--2---:R-:W-:-:S04]  /*01c0*/  UISETP.NE.U32.AND UP0, UPT, UR6, URZ, UPT ;  /* 0x000000ff0600728c */ /* 0x004fc8000bf05070 */
[----:B------:R-:W-:-:S09]  /*01d0*/  UISETP.NE.AND.EX UP0, UPT, UR7, URZ, UPT, UP0 ;  /* 0x000000ff0700728c */ /* 0x000fd2000bf05300 */
[----:B------:R-:W-:Y:S05]  /*01e0*/  BRA.U !UP0, `(.L_x_3) ;  /* 0x00000001080c7547 */ /* 0x000fea000b800000 */
[----:B------:R-:W2:Y:S02]  /*01f0*/  LDC.64 R78, c[0x0][0x8a8] ;  /* 0x00022a00ff4e7b82 */ /* 0x000ea40000000a00 */
[----:B--2---:R2:W5:Y:S01]  /*0200*/  LDG.E R78, desc[UR46][R78.64] ;  /* 0x0000002e4e4e7981 */ /* 0x004562000c1e1900 */
[----:B------:R-:W-:Y:S05]  /*0210*/  BRA `(.L_x_2) ;  /* 0x0000000000087947 */ /* 0x000fea0003800000 */
.L_x_3:
[----:B------:R-:W2:Y:S02]  /*0220*/  LDCU UR6, c[0x0][0x8a0] ;  /* 0x00011400ff0677ac */ /* 0x000ea40008000800 */
[----:B--2---:R-:W-:Y:S02]  /*0230*/  MOV R78, UR6 ;  /* 0x00000006004e7c02 */ /* 0x004fe40008000f00 */
.L_x_2:
[----:B------:R-:W-:Y:S01]  /*0240*/  IMAD.U32 R0, RZ, RZ, UR8 ;  /* 0x00000008ff007e24 */ /* 0x000fe2000f8e00ff */
[----:B------:R-:W-:Y:S04]  /*0250*/  BSSY.RECONVERGENT B0, `(.L_x_4) ;  /* 0x000000c000007945 */ /* 0x000fe80003800200 */
[C---:B------:R-:W-:Y:S02]  /*0260*/  ISETP.NE.OR P1, PT, R0.reuse, 0x1, !P5 ;  /* 0x000000010000780c */ /* 0x040fe40006f25670 */
[----:B------:R-:W-:-:S11]  /*0270*/  ISETP.NE.OR P0, PT, R0, 0x3, !P5 ;  /* 0x000000030000780c */ /* 0x000fd60006f05670 */
[----:B------:R-:W-:Y:S05]  /*0280*/  @P1 BRA `(.L_x_5) ;  /* 0x0000000000201947 */ /* 0x000fea0003800000 */
[----:B------:R-:W3:Y:S02]  /*0290*/  LDCU.64 UR6, c[0x0][0x348] ;  /* 0x00006900ff0677ac */ /* 0x000ee40008000a00 */
[----:B---3--:R-:W-:Y:S02]  /*02a0*/  UIADD3 UR10, UP1, UPT, UR6, 0x80, URZ ;  /* 0x00000080060a7890 */ /* 0x008fe4000ff3e0ff */
[----:B------:R-:W-:Y:S02]  /*02b0*/  UIADD3 UR6, UP0, UPT, UR6, 0x180, URZ ;  /* 0x0000018006067890 */ /* 0x000fe4000ff1e0ff */
[----:B------:R-:W-:Y:S02]  /*02c0*/  UIADD3.X UR11, UPT, UPT, URZ, UR7, URZ, UP1, !UPT ;  /* 0x00000007ff0b7290 */ /* 0x000fe40008ffe4ff */
[----:B------:R-:W-:-:S07]  /*02d0*/  UIADD3.X UR7, UPT, UPT, URZ, UR7, URZ, UP0, !UPT ;  /* 0x00000007ff077290 */ /* 0x000fce00087fe4ff */
[----:B------:R3:W-:Y:S02]  /*02e0*/  UTMACCTL.PF [UR10] ;  /* 0x000000000a0079b9 */ /* 0x0007e40008040000 */
[----:B------:R3:W-:Y:S02]  /*02f0*/  UTMACCTL.PF [UR6] ;  /* 0x00000000060079b9 */ /* 0x0007e40008040000 */
[----:B---3--:R-:W-:Y:S01]  /*0300*/  NOP ;  /* 0x0000000000007918 */ /* 0x008fe20000000000 */
.L_x_5:
[----:B------:R-:W-:Y:S05]  /*0310*/  BSYNC.RECONVERGENT B0 ;  /* 0x0000000000007941 */ /* 0x000fea0003800200 */
.L_x_4:
[----:B------:R-:W-:Y:S04]  /*0320*/  BSSY.RECONVERGENT B0, `(.L_x_6) ;  /* 0x000000a000007945 */ /* 0x000fe80003800200 */
        /* <DEDUP_REMOVED lines=9> */
.L_x_7:
[----:B------:R-:W-:Y:S05]  /*03c0*/  BSYNC.RECONVERGENT B0 ;  /* 0x0000000000007941 */ /* 0x000fea0003800200 */
.L_x_6:
[----:B------:R-:W3:Y:S01]  /*03d0*/  LDCU.64 UR6, c[0x0][0x888] ;  /* 0x00011100ff0677ac */ /* 0x000ee20008000a00 */
[----:B------:R-:W-:Y:S02]  /*03e0*/  UISETP.EQ.U32.AND UP1, UPT, UR4, URZ, UPT ;  /* 0x000000ff0400728c */ /* 0x000fe4000bf22070 */
[----:B------:R-:W-:Y:S02]  /*03f0*/  UPLOP3.LUT UP2, UPT, UPT, UPT, UPT, 0x80, 0x8 ;  /* 0x000000000008789c */ /* 0x000fe40003f4f070 */
[----:B---3--:R-:W-:-:S04]  /*0400*/  UISETP.NE.U32.AND UP0, UPT, UR6, URZ, UPT ;  /* 0x000000ff0600728c */ /* 0x008fc8000bf05070 */
[----:B------:R-:W-:-:S04]  /*0410*/  UISETP.NE.AND.EX UP0, UPT, UR7, URZ, UPT, UP0 ;  /* 0x000000ff0700728c */ /* 0x000fc8000bf05300 */
[----:B------:R-:W-:-:S04]  /*0420*/  UISETP.EQ.OR.EX UP3, UPT, UR5, URZ, !UP0, UP1 ;  /* 0x000000ff0500728c */ /* 0x000fc8000c762710 */
[----:B------:R-:W-:-:S05]  /*0430*/  UP2UR UR50, UPR, URZ, 0x8 ;  /* 0x00000008ff327883 */ /* 0x000fca0008000000 */
[----:B------:R-:W-:Y:S07]  /*0440*/  BRA.U !UP3, `(.L_x_8) ;  /* 0x000000010b207547 */ /* 0x000fee000b800000 */
[----:B-----5:R-:W-:Y:S01]  /*0450*/  R2UR UR6, R82 ;  /* 0x00000000520672ca */ /* 0x020fe200000e0000 */
[----:B------:R-:W-:Y:S02]  /*0460*/  UISETP.NE.U32.AND UP2, UPT, UR4, URZ, UPT ;  /* 0x000000ff0400728c */ /* 0x000fe4000bf45070 */
[----:B------:R-:W-:Y:S02]  /*0470*/  USEL UR4, URZ, 0xffffffff, UP0 ;  /* 0xffffffffff047887 */ /* 0x000fe40008000000 */
[----:B------:R-:W-:-:S08]  /*0480*/  UISETP.NE.AND.EX UP2, UPT, UR5, URZ, UPT, UP2 ;  /* 0x000000ff0500728c */ /* 0x000fd0000bf45320 */
[----:B------:R-:W-:-:S04]  /*0490*/  UISETP.NE.AND UP1, UPT, UR6, URZ, UPT ;  /* 0x000000ff0600728c */ /* 0x000fc8000bf25270 */
[----:B------:R-:W-:-:S04]  /*04a0*/  @!UP2 USEL UR4, URZ, 0xffffffff, UP1 ;  /* 0xffffffffff04a887 */ /* 0x000fc80008800000 */
[----:B------:R-:W-:-:S04]  /*04b0*/  ULOP3.LUT UR4, UR4, 0x1, URZ, 0xc0, !UPT ;  /* 0x0000000104047892 */ /* 0x000fc8000f8ec0ff */
[----:B------:R-:W-:-:S11]  /*04c0*/  UISETP.NE.U32.AND UP2, UPT, UR4, 0x1, UPT ;  /* 0x000000010400788c */ /* 0x000fd6000bf45070 */
.L_x_8:
[----:B------:R-:W3:Y:S01]  /*04d0*/  SHFL.IDX PT, R2, R154, RZ, 0x1f ;  /* 0x00001fff9a027589 */ /* 0x000ee200000e0000 */
[----:B------:R-:W-:-:S04]  /*04e0*/  UISETP.NE.AND UP1, UPT, UR8, 0x2, UPT ;  /* 0x000000020800788c */ /* 0x000fc8000bf25270 */
[----:B------:R-:W-:Y:S01]  /*04f0*/  USEL UR6, URZ, 0x1, UP1 ;  /* 0x00000001ff067887 */ /* 0x000fe20008800000 */
[----:B---3--:R-:W-:-:S13]  /*0500*/  ISETP.NE.AND P0, PT, R2, RZ, PT ;  /* 0x000000ff0200720c */ /* 0x008fda0003f05270 */
[----:B------:R-:W-:Y:S05]  /*0510*/  @P0 BRA `(.L_x_9) ;  /* 0x0000000000580947 */ /* 0x000fea0003800000 */
[----:B------:R-:W3:Y:S01]  /*0520*/  S2UR UR5, SR_CgaCtaId ;  /* 0x00000000000579c3 */ /* 0x000ee20000008800 */
[----:B------:R-:W-:Y:S01]  /*0530*/  UMOV UR7, 0x400 ;  /* 0x0000040000077882 */ /* 0x000fe20000000000 */
[----:B------:R-:W-:Y:S01]  /*0540*/  UMOV UR4, 0x1 ;  /* 0x0000000100047882 */ /* 0x000fe20000000000 */
[----:B------:R-:W-:Y:S01]  /*0550*/  ELECT P0, URZ, PT ;  /* 0x0000000000ff782f */ /* 0x000fe20003800000 */
[----:B------:R-:W-:-:S04]  /*0560*/  UIADD3 UR10, UPT, UPT, -UR4, 0x100000, URZ ;  /* 0x00100000040a7890 */ /* 0x000fc8000fffe1ff */
[----:B------:R-:W-:Y:S02]  /*0570*/  USHF.L.U32 UR11, UR10, 0xb, URZ ;  /* 0x0000000b0a0b7899 */ /* 0x000fe400080006ff */
[----:B------:R-:W-:Y:S02]  /*0580*/  USHF.L.U32 UR10, UR10, 0x1, URZ ;  /* 0x000000010a0a7899 */ /* 0x000fe400080006ff */
[----:B---3--:R-:W-:Y:S01]  /*0590*/  ULEA UR5, UR5, UR7, 0x18 ;  /* 0x0000000705057291 */ /* 0x008fe2000f8ec0ff */
[----:B------:R-:W3:Y:S11]  /*05a0*/  FENCE.VIEW.ASYNC.S ;  /* 0x00000000000073c6 */ /* 0x000ef60000000000 */
[----:B---3--:R3:W4:Y:S01]  /*05b0*/  SYNCS.EXCH.64 URZ, [UR5], UR10 ;  /* 0x0000000a05ff75b2 */ /* 0x0087220008000100 */
[----:B------:R3:W1:Y:S01]  /*05c0*/  SYNCS.EXCH.64 URZ, [UR5+0x30], UR10 ;  /* 0x0000300a05ff75b2 */ /* 0x0006620008000100 */
        /* <DEDUP_REMOVED lines=10> */
[----:B------:R-:W-:Y:S01]  /*0670*/  NOP ;  /* 0x0000000000007918 */ /* 0x000fe20000000000 */
.L_x_9:
[----:B------:R-:W2:Y:S01]  /*0680*/  SHFL.IDX PT, R2, R154, RZ, 0x1f ;  /* 0x00001fff9a027589 */ /* 0x000ea200000e0000 */
[----:B------:R-:W-:Y:S01]  /*0690*/  NOP ;  /* 0x0000000000007918 */ /* 0x000fe20000000000 */
[----:B--2---:R-:W-:-:S13]  /*06a0*/  ISETP.NE.AND P0, PT, R2, 0x1, PT ;  /* 0x000000010200780c */ /* 0x004fda0003f05270 */
[----:B------:R-:W-:Y:S05]  /*06b0*/  @P0 BRA `(.L_x_10) ;  /* 0x0000000000480947 */ /* 0x000fea0003800000 */
[----:B------:R-:W2:Y:S01]  /*06c0*/  S2UR UR7, SR_CgaCtaId ;  /* 0x00000000000779c3 */ /* 0x000ea20000008800 */
[----:B------:R-:W-:Y:S01]  /*06d0*/  UMOV UR9, 0x400 ;  /* 0x0000040000097882 */ /* 0x000fe20000000000 */
[----:B---3--:R-:W-:Y:S01]  /*06e0*/  UMOV UR5, 0x20 ;  /* 0x0000002000057882 */ /* 0x008fe20000000000 */
[----:B------:R-:W-:Y:S01]  /*06f0*/  UMOV UR4, 0x80 ;  /* 0x0000008000047882 */ /* 0x000fe20000000000 */
[----:B------:R-:W-:-:S04]  /*0700*/  UIADD3 UR10, UPT, UPT, -UR5, 0x100000, URZ ;  /* 0x00100000050a7890 */ /* 0x000fc8000fffe1ff */
[----:B------:R-:W-:Y:S02]  /*0710*/  USHF.L.U32 UR11, UR10, 0xb, URZ ;  /* 0x0000000b0a0b7899 */ /* 0x000fe400080006ff */
[----:B------:R-:W-:Y:S02]  /*0720*/  USHF.L.U32 UR10, UR10, 0x1, URZ ;  /* 0x000000010a0a7899 */ /* 0x000fe400080006ff */
[----:B------:R-:W-:-:S04]  /*0730*/  UIADD3 UR4, UPT, UPT, -UR4, 0x100000, URZ ;  /* 0x0010000004047890 */ /* 0x000fc8000fffe1ff */
[----:B------:R-:W-:Y:S02]  /*0740*/  USHF.L.U32 UR5, UR4, 0xb, URZ ;  /* 0x0000000b04057899 */ /* 0x000fe400080006ff */
[----:B------:R-:W-:Y:S01]  /*0750*/  USHF.L.U32 UR4, UR4, 0x1, URZ ;  /* 0x0000000104047899 */ /* 0x000fe200080006ff */
[----:B------:R-:W-:Y:S01]  /*0760*/  ELECT P0, URZ, PT ;  /* 0x0000000000ff782f */ /* 0x000fe20003800000 */
[----:B--2---:R-:W-:Y:S01]  /*0770*/  ULEA UR7, UR7, UR9, 0x18 ;  /* 0x0000000907077291 */ /* 0x004fe2000f8ec0ff */
[----:B------:R-:W2:Y:S11]  /*0780*/  FENCE.VIEW.ASYNC.S ;  /* 0x00000000000073c6 */ /* 0x000eb60000000000 */
[----:B--2---:R2:W3:Y:S01]  /*0790*/  SYNCS.EXCH.64 URZ, [UR7+0x60], UR10 ;  /* 0x0000600a07ff75b2 */ /* 0x0044e20008000100 */
[----:B------:R2:W1:Y:S01]  /*07a0*/  SYNCS.EXCH.64 URZ, [UR7+0x70], UR4 ;  /* 0x0000700407ff75b2 */ /* 0x0004620008000100 */
[----:B------:R2:W1:Y:S01]  /*07b0*/  SYNCS.EXCH.64 URZ, [UR7+0x68], UR10 ;  /* 0x0000680a07ff75b2 */ /* 0x0004620008000100 */
[----:B------:R2:W1:Y:S01]  /*07c0*/  SYNCS.EXCH.64 URZ, [UR7+0x78], UR4 ;  /* 0x0000780407ff75b2 */ /* 0x0004620008000100 */
[----:B------:R-:W-:Y:S01]  /*07d0*/  NOP ;  /* 0x0000000000007918 */ /* 0x000fe20000000000 */
.L_x_10:
[----:B------:R-:W4:Y:S01]  /*07e0*/  SHFL.IDX PT, R2, R154, RZ, 0x1f ;  /* 0x00001fff9a027589 */ /* 0x000f2200000e0000 */
[----:B------:R-:W-:Y:S01]  /*07f0*/  NOP ;  /* 0x0000000000007918 */ /* 0x000fe20000000000 */
[----:B----4-:R-:W-:-:S13]  /*0800*/  ISETP.NE.AND P0, PT, R2, 0x3, PT ;  /* 0x000000030200780c */ /* 0x010fda0003f05270 */
[----:B------:R-:W-:Y:S05]  /*0810*/  @P0 BRA `(.L_x_11) ;  /* 0x0000000000300947 */ /* 0x000fea0003800000 */
[----:B--23--:R-:W2:Y:S01]  /*0820*/  S2UR UR5, SR_CgaCtaId ;  /* 0x00000000000579c3 */ /* 0x00cea20000008800 */
[----:B------:R-:W-:Y:S01]  /*0830*/  UMOV UR7, 0x400 ;  /* 0x0000040000077882 */ /* 0x000fe20000000000 */
[----:B------:R-:W-:Y:S01]  /*0840*/  UMOV UR4, 0x20 ;  /* 0x0000002000047882 */ /* 0x000fe20000000000 */
[----:B------:R-:W-:Y:S01]  /*0850*/  ELECT P0, URZ, PT ;  /* 0x0000000000ff782f */ /* 0x000fe20003800000 */
[----:B------:R-:W-:-:S04]  /*0860*/  UIADD3 UR10, UPT, UPT, -UR4, 0x100000, URZ ;  /* 0x00100000040a7890 */ /* 0x000fc8000fffe1ff */
[----:B------:R-:W-:Y:S02]  /*0870*/  USHF.L.U32 UR11, UR10, 0xb, URZ ;  /* 0x0000000b0a0b7899 */ /* 0x000fe400080006ff */
[----:B------:R-:W-:Y:S02]  /*0880*/  USHF.L.U32 UR10, UR10, 0x1, URZ ;  /* 0x000000010a0a7899 */ /* 0x000fe400080006ff */
[----:B--2---:R-:W-:Y:S01]  /*0890*/  ULEA UR5, UR5, UR7, 0x18 ;  /* 0x0000000705057291 */ /* 0x004fe2000f8ec0ff */
[----:B------:R-:W2:Y:S11]  /*08a0*/  FENCE.VIEW.ASYNC.S ;  /* 0x00000000000073c6 */ /* 0x000eb60000000000 */
[----:B--2---:R4:W2:Y:S01]  /*08b0*/  SYNCS.EXCH.64 URZ, [UR5+0x80], UR10 ;  /* 0x0000800a05ff75b2 */ /* 0x0048a20008000100 */
[----:B------:R4:W3:Y:S02]  /*08c0*/  SYNCS.EXCH.64 URZ, [UR5+0x88], UR10 ;  /* 0x0000880a05ff75b2 */ /* 0x0008e40008000100 */
[----:B----4-:R-:W-:Y:S01]  /*08d0*/  NOP ;  /* 0x0000000000007918 */ /* 0x010fe20000000000 */
.L_x_11:
[----:B------:R-:W4:Y:S01]  /*08e0*/  SHFL.IDX PT, R2, R154, RZ, 0x1f ;  /* 0x00001fff9a027589 */ /* 0x000f2200000e0000 */
[----:B------:R-:W-:Y:S01]  /*08f0*/  NOP ;  /* 0x0000000000007918 */ /* 0x000fe20000000000 */
[----:B----4-:R-:W-:-:S13]  /*0900*/  ISETP.NE.AND P0, PT, R2, 0x4, PT ;  /* 0x000000040200780c */ /* 0x010fda0003f05270 */
[----:B------:R-:W-:Y:S05]  /*0910*/  @P0 BRA `(.L_x_12) ;  /* 0x00000000004c0947 */ /* 0x000fea0003800000 */
[----:B--23--:R-:W2:Y:S01]  /*0920*/  S2UR UR5, SR_CgaCtaId ;  /* 0x00000000000579c3 */ /* 0x00cea20000008800 */
[----:B------:R-:W-:Y:S01]  /*0930*/  UMOV UR9, 0x100 ;  /* 0x0000010000097882 */ /* 0x000fe20000000000 */
[----:B------:R-:W-:Y:S01]  /*0940*/  UMOV UR7, 0x400 ;  /* 0x0000040000077882 */ /* 0x000fe20000000000 */
[----:B------:R-:W-:Y:S01]  /*0950*/  USEL UR9, UR9, 0xe0, UP2 ;  /* 0x000000e009097887 */ /* 0x000fe20009000000 */
[----:B------:R-:W-:Y:S01]  /*0960*/  UMOV UR4, 0x1 ;  /* 0x0000000100047882 */ /* 0x000fe20000000000 */
[----:B------:R-:W-:Y:S01]  /*0970*/  ELECT P0, URZ, PT ;  /* 0x0000000000ff782f */ /* 0x000fe20003800000 */
[----:B------:R-:W-:-:S04]  /*0980*/  UIADD3 UR10, UPT, UPT, -UR4, 0x100000, URZ ;  /* 0x00100000040a7890 */ /* 0x000fc8000fffe1ff */
[----:B------:R-:W-:Y:S02]  /*0990*/  USHF.L.U32 UR11, UR10, 0xb, URZ ;  /* 0x0000000b0a0b7899 */ /* 0x000fe400080006ff */
[----:B------:R-:W-:Y:S02]  /*09a0*/  USHF.L.U32 UR10, UR10, 0x1, URZ ;  /* 0x000000010a0a7899 */ /* 0x000fe400080006ff */
[----:B------:R-:W-:-:S04]  /*09b0*/  UIADD3 UR12, UPT, UPT, -UR9, 0x100000, URZ ;  /* 0x00100000090c7890 */ /* 0x000fc8000fffe1ff */
[----:B------:R-:W-:Y:S02]  /*09c0*/  USHF.L.U32 UR13, UR12, 0xb, URZ ;  /* 0x0000000b0c0d7899 */ /* 0x000fe400080006ff */
[----:B------:R-:W-:Y:S02]  /*09d0*/  USHF.L.U32 UR12, UR12, 0x1, URZ ;  /* 0x000000010c0c7899 */ /* 0x000fe400080006ff */
[----:B--2---:R-:W-:Y:S01]  /*09e0*/  ULEA UR5, UR5, UR7, 0x18 ;  /* 0x0000000705057291 */ /* 0x004fe2000f8ec0ff */
[----:B------:R-:W2:Y:S11]  /*09f0*/  FENCE.VIEW.ASYNC.S ;  /* 0x00000000000073c6 */ /* 0x000eb60000000000 */
[----:B--2---:R4:W2:Y:S01]  /*0a00*/  SYNCS.EXCH.64 URZ, [UR5+0x90], UR10 ;  /* 0x0000900a05ff75b2 */ /* 0x0048a20008000100 */
[----:B------:R4:W3:Y:S01]  /*0a10*/  SYNCS.EXCH.64 URZ, [UR5+0xa0], UR12 ;  /* 0x0000a00c05ff75b2 */ /* 0x0008e20008000100 */
[----:B------:R4:W1:Y:S01]  /*0a20*/  SYNCS.EXCH.64 URZ, [UR5+0x98], UR10 ;  /* 0x0000980a05ff75b2 */ /* 0x0008620008000100 */
[----:B------:R4:W1:Y:S02]  /*0a30*/  SYNCS.EXCH.64 URZ, [UR5+0xa8], UR12 ;  /* 0x0000a80c05ff75b2 */ /* 0x0008640008000100 */
[----:B----4-:R-:W-:Y:S01]  /*0a40*/  NOP ;  /* 0x0000000000007918 */ /* 0x010fe20000000000 */
.L_x_12:
[----:B------:R-:W4:Y:S01]  /*0a50*/  SHFL.IDX PT, R2, R154, RZ, 0x1f ;  /* 0x00001fff9a027589 */ /* 0x000f2200000e0000 */
[----:B------:R-:W-:Y:S01]  /*0a60*/  NOP ;  /* 0x0000000000007918 */ /* 0x000fe20000000000 */
[----:B----4-:R-:W-:-:S13]  /*0a70*/  ISETP.NE.AND P0, PT, R2, 0x5, PT ;  /* 0x000000050200780c */ /* 0x010fda0003f05270 */
[----:B------:R-:W-:Y:S05]  /*0a80*/  @P0 BRA `(.L_x_13) ;  /* 0x0000000000580947 */ /* 0x000fea0003800000 */
[----:B--2---:R-:W2:Y:S01]  /*0a90*/  S2UR UR7, SR_CgaCtaId ;  /* 0x00000000000779c3 */ /* 0x004ea20000008800 */
        /* <DEDUP_REMOVED lines=12> */
[----:B--2---:R4:W2:Y:S01]  /*0b60*/  SYNCS.EXCH.64 URZ, [UR7+0xb0], UR10 ;  /* 0x0000b00a07ff75b2 */ /* 0x0048a20008000100 */
[----:B------:R4:W3:Y:S01]  /*0b70*/  SYNCS.EXCH.64 URZ, [UR7+0xd0], UR4 ;  /* 0x0000d00407ff75b2 */ /* 0x0008e20008000100 */
[----:B------:R4:W1:Y:S01]  /*0b80*/  SYNCS.EXCH.64 URZ, [UR7+0xb8], UR10 ;  /* 0x0000b80a07ff75b2 */ /* 0x0008620008000100 */
[----:B------:R4:W1:Y:S01]  /*0b90*/  SYNCS.EXCH.64 URZ, [UR7+0xd8], UR4 ;  /* 0x0000d80407ff75b2 */ /* 0x0008620008000100 */
[----:B------:R4:W1:Y:S01]  /*0ba0*/  SYNCS.EXCH.64 URZ, [UR7+0xc0], UR10 ;  /* 0x0000c00a07ff75b2 */ /* 0x0008620008000100 */
[----:B------:R4:W1:Y:S01]  /*0bb0*/  SYNCS.EXCH.64 URZ, [UR7+0xe0], UR4 ;  /* 0x0000e00407ff75b2 */ /* 0x0008620008000100 */
[----:B------:R4:W1:Y:S01]  /*0bc0*/  SYNCS.EXCH.64 URZ, [UR7+0xc8], UR10 ;  /* 0x0000c80a07ff75b2 */ /* 0x0008620008000100 */
[----:B------:R4:W1:Y:S02]  /*0bd0*/  SYNCS.EXCH.64 URZ, [UR7+0xe8], UR4 ;  /* 0x0000e80407ff75b2 */ /* 0x0008640008000100 */
[----:B----4-:R-:W-:Y:S01]  /*0be0*/  NOP ;  /* 0x0000000000007918 */ /* 0x010fe20000000000 */
.L_x_13:
        /* <DEDUP_REMOVED lines=18> */
.L_x_14:
[----:B--23--:R-:W2:Y:S01]  /*0d10*/  S2UR UR5, SR_CTAID.X ;  /* 0x00000000000579c3 */ /* 0x00cea20000002500 */
[----:B------:R-:W-:-:S05]  /*0d20*/  CS2R.32 R152, SR_CgaSize ;  /* 0x0000000000987805 */ /* 0x000fca0000008a00 */
[----:B------:R-:W-:-:S05]  /*0d30*/  IMAD R152, R152, -0xa0, RZ ;  /* 0xffffff6098987824 */ /* 0x000fca00078e02ff */
[----:B------:R-:W-:-:S14]  /*0d40*/  R2UR UR9, R152 ;  /* 0x00000000980972ca */ /* 0x000fdc00000e0000 */
[----:B------:R-:W3:Y:S01]  /*0d50*/  LDCU UR9, c[0x0][UR9+0x2b0] ;  /* 0x00005600090977ac */ /* 0x000ee20008000800 */
[----:B------:R-:W-:Y:S01]  /*0d60*/  NOP ;  /* 0x0000000000007918 */ /* 0x000fe20000000000 */
[----:B------:R-:W-:-:S05]  /*0d70*/  CS2R.32 R152, SR_CgaSize ;  /* 0x0000000000987805 */ /* 0x000fca0000008a00 */
[----:B------:R-:W-:-:S05]  /*0d80*/  IMAD R152, R152, -0xa0, RZ ;  /* 0xffffff6098987824 */ /* 0x000fca00078e02ff */
[----:B------:R-:W-:-:S14]  /*0d90*/  R2UR UR7, R152 ;  /* 0x00000000980772ca */ /* 0x000fdc00000e0000 */
[----:B------:R-:W4:Y:S01]  /*0da0*/  LDCU UR7, c[0x0][UR7+0x2b4] ;  /* 0x00005680070777ac */ /* 0x000f220008000800 */
[----:B------:R-:W1:Y:S08]  /*0db0*/  S2UR UR4, SR_CTAID.Y ;  /* 0x00000000000479c3 */ /* 0x000e700000002600 */
[----:B------:R-:W4:Y:S01]  /*0dc0*/  LDC R9, c[0x0][0xb24] ;  /* 0x0002c900ff097b82 */ /* 0x000f220000000800 */
[----:B--2---:R-:W-:-:S02]  /*0dd0*/  I2FP.F32.U32 R4, UR5 ;  /* 0x0000000500047c45 */ /* 0x004fc40008201000 */
[----:B------:R-:W-:-:S05]  /*0de0*/  CS2R.32 R5, SR_CgaSize ;  /* 0x0000000000057805 */ /* 0x000fca0000008a00 */
[----:B------:R-:W-:-:S06]  /*0df0*/  IMAD R5, R5, -0xa0, RZ ;  /* 0xffffff6005057824 */ /* 0x000fcc00078e02ff */
[----:B------:R-:W2:Y:S01]  /*0e00*/  LDC R5, c[0x0][R5+0x2a0] ;  /* 0x0000a80005057b82 */ /* 0x000ea20000000800 */
[----:B------:R-:W-:Y:S01]  /*0e10*/  MOV R21, UR5 ;  /* 0x0000000500157c02 */ /* 0x000fe20008000f00 */
[----:B---3--:R-:W-:Y:S01]  /*0e20*/  FMUL R4, R4, UR9 ;  /* 0x0000000904047c20 */ /* 0x008fe20008400000 */
[----:B-1----:R-:W-:Y:S02]  /*0e30*/  I2FP.F32.U32 R2, UR4 ;  /* 0x0000000400027c45 */ /* 0x002fe40008201000 */
[----:B------:R-:W-:-:S05]  /*0e40*/  CS2R.32 R3, SR_CgaSize ;  /* 0x0000000000037805 */ /* 0x000fca0000008a00 */
[----:B------:R-:W-:-:S06]  /*0e50*/  IMAD R3, R3, -0xa0, RZ ;  /* 0xffffff6003037824 */ /* 0x000fcc00078e02ff */
[----:B------:R-:W1:Y:S01]  /*0e60*/  LDC R3, c[0x0][R3+0x2a4] ;  /* 0x0000a90003037b82 */ /* 0x000e620000000800 */
[----:B------:R-:W3:Y:S01]  /*0e70*/  F2I.U32.TRUNC.NTZ R152, R4 ;  /* 0x0000000400987305 */ /* 0x000ee2000020f000 */
[----:B------:R-:W-:Y:S01]  /*0e80*/  MOV R20, UR4 ;  /* 0x0000000400147c02 */ /* 0x000fe20008000f00 */
[----:B----4-:R-:W-:-:S05]  /*0e90*/  FMUL R2, R2, UR7 ;  /* 0x0000000702027c20 */ /* 0x010fca0008400000 */
[----:B------:R-:W-:Y:S01]  /*0ea0*/  BAR.SYNC.DEFER_BLOCKING 0x0 ;  /* 0x0000000000007b1d */ /* 0x000fe20000010000 */
[----:B------:R-:W-:-:S05]  /*0eb0*/  ISETP.GE.AND P0, PT, R9, 0x1, PT ;  /* 0x000000010900780c */ /* 0x000fca0003f06270 */
[----:B------:R-:W4:Y:S02]  /*0ec0*/  F2I.U32.TRUNC.NTZ R150, R2 ;  /* 0x0000000200967305 */ /* 0x000f24000020f000 */
[----:B------:R-:W1:Y:S01]  /*0ed0*/  S2UR UR36, SR_CTAID.Z ;  /* 0x00000000002479c3 */ /* 0x000e620000002700 */
[----:B---3--:R-:W-:-:S05]  /*0ee0*/  IADD3 R152, PT, PT, -R152, RZ, RZ ;  /* 0x000000ff98987210 */ /* 0x008fca0007ffe1ff */
[----:B--2---:R-:W-:Y:S01]  /*0ef0*/  IMAD R152, R5, R152, UR5 ;  /* 0x0000000505987e24 */ /* 0x004fe2000f8e0298 */
[----:B----4-:R-:W-:-:S05]  /*0f00*/  IADD3 R150, PT, PT, -R150, RZ, RZ ;  /* 0x000000ff96967210 */ /* 0x010fca0007ffe1ff */
[----:B-1----:R-:W-:Y:S01]  /*0f10*/  IMAD R150, R3, R150, UR4 ;  /* 0x0000000403967e24 */ /* 0x002fe2000f8e0296 */
[----:B------:R-:W-:Y:S06]  /*0f20*/  @!P0 BRA `(.L_x_15) ;  /* 0x0000000000b88947 */ /* 0x000fec0003800000 */
[----:B------:R-:W1:Y:S01]  /*0f30*/  LDC.64 R4, c[0x0][0xb18] ;  /* 0x0002c600ff047b82 */ /* 0x000e620000000a00 */
[----:B------:R-:W-:-:S07]  /*0f40*/  ISETP.NE.AND P0, PT, R9, 0x1, PT ;  /* 0x000000010900780c */ /* 0x000fce0003f05270 */
[----:B------:R-:W2:Y:S08]  /*0f50*/  LDC R10, c[0x0][0xb0c] ;  /* 0x0002c300ff0a7b82 */ /* 0x000eb00000000800 */
[----:B------:R-:W3:Y:S08]  /*0f60*/  LDC R11, c[0x0][0x370] ;  /* 0x0000dc00ff0b7b82 */ /* 0x000ef00000000800 */
[----:B------:R-:W4:Y:S01]  /*0f70*/  LDC R12, c[0x0][0x374] ;  /* 0x0000dd00ff0c7b82 */ /* 0x000f220000000800 */
[----:B-1----:R-:W-:-:S07]  /*0f80*/  ISETP.NE.AND P1, PT, R4, 0x1, PT ;  /* 0x000000010400780c */ /* 0x002fce0003f25270 */
[----:B------:R-:W3:Y:S01]  /*0f90*/  LDC.64 R6, c[0x0][0xb10] ;  /* 0x0002c400ff067b82 */ /* 0x000ee20000000a00 */
[----:B--2---:R-:W-:-:S07]  /*0fa0*/  ISETP.NE.AND P2, PT, R10, 0x1, PT ;  /* 0x000000010a00780c */ /* 0x004fce0003f45270 */
[----:B------:R-:W1:Y:S08]  /*0fb0*/  LDC R8, c[0x0][0xb20] ;  /* 0x0002c800ff087b82 */ /* 0x000e700000000800 */
[----:B------:R-:W2:Y:S01]  /*0fc0*/  LDC.64 R2, c[0x0][0xb28] ;  /* 0x0002ca00ff027b82 */ /* 0x000ea20000000a00 */
[----:B----4-:R-:W-:-:S04]  /*0fd0*/  IMAD.HI.U32 R13, R12, R5, RZ ;  /* 0x000000050c0d7227 */ /* 0x010fc800078e00ff */
[----:B------:R-:W-:-:S04]  /*0fe0*/  IMAD.HI.U32 R5, R20, R5, RZ ;  /* 0x0000000514057227 */ /* 0x000fc800078e00ff */
[----:B---3--:R-:W-:-:S04]  /*0ff0*/  IMAD.HI.U32 R14, R11, R6, RZ ;  /* 0x000000060b0e7227 */ /* 0x008fc800078e00ff */
[C---:B------:R-:W-:Y:S01]  /*1000*/  IMAD.HI.U32 R16, R21.reuse, R6, RZ ;  /* 0x0000000615107227 */ /* 0x040fe200078e00ff */
[-C--:B------:R-:W-:Y:S02]  /*1010*/  @P2 SHF.R.U32.HI R11, RZ, R7.reuse, R14 ;  /* 0x00000007ff0b2219 */ /* 0x080fe4000001160e */
[-C--:B-1----:R-:W-:Y:S02]  /*1020*/  @P1 SHF.R.U32.HI R12, RZ, R8.reuse, R13 ;  /* 0x00000008ff0c1219 */ /* 0x082fe4000001160d */
[----:B------:R-:W-:Y:S02]  /*1030*/  SHF.R.U32.HI R5, RZ, R8, R5 ;  /* 0x00000008ff057219 */ /* 0x000fe40000011605 */
[----:B------:R-:W-:Y:S02]  /*1040*/  SHF.R.U32.HI R16, RZ, R7, R16 ;  /* 0x00000007ff107219 */ /* 0x000fe40000011610 */
[----:B------:R-:W-:Y:S01]  /*1050*/  SEL R5, R20, R5, !P1 ;  /* 0x0000000514057207 */ /* 0x000fe20004800000 */
[----:B--2---:R-:W-:Y:S01]  /*1060*/  IMAD.HI.U32 R14, R12, R2, RZ ;  /* 0x000000020c0e7227 */ /* 0x004fe200078e00ff */
[----:B------:R-:W-:-:S02]  /*1070*/  SEL R7, R21, R16, !P2 ;  /* 0x0000001015077207 */ /* 0x000fc40005000000 */
[----:B------:R-:W-:Y:S01]  /*1080*/  IADD3 R13, PT, PT, -R5, RZ, RZ ;  /* 0x000000ff050d7210 */ /* 0x000fe20007ffe1ff */
[----:B------:R-:W-:Y:S01]  /*1090*/  IMAD.HI.U32 R6, R11, R2, RZ ;  /* 0x000000020b067227 */ /* 0x000fe200078e00ff */
[----:B------:R-:W-:-:S03]  /*10a0*/  @P0 SHF.R.U32.HI R12, RZ, R3, R14 ;  /* 0x00000003ff0c0219 */ /* 0x000fc6000001160e */
[----:B------:R-:W-:Y:S01]  /*10b0*/  IMAD R13, R4, R13, R20 ;  /* 0x0000000d040d7224 */ /* 0x000fe200078e0214 */
[----:B------:R-:W-:Y:S01]  /*10c0*/  @P0 SHF.R.U32.HI R11, RZ, R3, R6 ;  /* 0x00000003ff0b0219 */ /* 0x000fe20000011606 */
[----:B------:R-:W-:-:S04]  /*10d0*/  IMAD R12, R12, R9, RZ ;  /* 0x000000090c0c7224 */ /* 0x000fc800078e02ff */
[----:B------:R-:W-:Y:S01]  /*10e0*/  IMAD R6, R11, R9, RZ ;  /* 0x000000090b067224 */ /* 0x000fe200078e02ff */
[----:B------:R-:W-:-:S04]  /*10f0*/  ISETP.GE.AND P1, PT, R5, R12, PT ;  /* 0x0000000c0500720c */ /* 0x000fc80003f26270 */
[----:B------:R-:W-:Y:S01]  /*1100*/  ISETP.GE.OR P1, PT, R7, R6, P1 ;  /* 0x000000060700720c */ /* 0x000fe20000f26670 */
[----:B------:R-:W-:-:S05]  /*1110*/  IMAD.HI.U32 R6, R5, R2, RZ ;  /* 0x0000000205067227 */ /* 0x000fca00078e00ff */
[----:B------:R-:W-:-:S04]  /*1120*/  SHF.R.U32.HI R6, RZ, R3, R6 ;  /* 0x00000003ff067219 */ /* 0x000fc80000011606 */
[----:B------:R-:W-:-:S03]  /*1130*/  SEL R6, R5, R6, !P0 ;  /* 0x0000000605067207 */ /* 0x000fc60004000000 */
[----:B------:R-:W-:Y:S01]  /*1140*/  @!P1 IMAD.HI.U32 R8, R7, R2, RZ ;  /* 0x0000000207089227 */ /* 0x000fe200078e00ff */
[----:B------:R-:W-:-:S04]  /*1150*/  IADD3 R2, PT, PT, -R6, RZ, RZ ;  /* 0x000000ff06027210 */ /* 0x000fc80007ffe1ff */
[----:B------:R-:W-:Y:S01]  /*1160*/  @!P1 SHF.R.U32.HI R8, RZ, R3, R8 ;  /* 0x00000003ff089219 */ /* 0x000fe20000011608 */
[----:B------:R-:W-:-:S03]  /*1170*/  IMAD R2, R9, R2, R5 ;  /* 0x0000000209027224 */ /* 0x000fc600078e0205 */
[----:B------:R-:W-:-:S05]  /*1180*/  @!P1 SEL R3, R7, R8, !P0 ;  /* 0x0000000807039207 */ /* 0x000fca0004000000 */
[--C-:B------:R-:W-:Y:S02]  /*1190*/  @!P1 IMAD.IADD R6, R6, 0x1, -R3.reuse ;  /* 0x0000000106069824 */ /* 0x100fe400078e0a03 */
[----:B------:R-:W-:Y:S01]  /*11a0*/  @!P1 IMAD R3, R2, R11, R3 ;  /* 0x0000000b02039224 */ /* 0x000fe200078e0203 */
[----:B------:R-:W-:Y:S01]  /*11b0*/  IADD3 R2, PT, PT, -R7, RZ, RZ ;  /* 0x000000ff07027210 */ /* 0x000fe20007ffe1ff */
[----:B------:R-:W-:Y:S02]  /*11c0*/  @!P1 IMAD R5, R6, R9, R7 ;  /* 0x0000000906059224 */ /* 0x000fe400078e0207 */
[----:B------:R-:W-:Y:S02]  /*11d0*/  @!P1 IMAD.MOV.U32 R7, RZ, RZ, R3 ;  /* 0x000000ffff079224 */ /* 0x000fe400078e0003 */
[----:B------:R-:W-:Y:S02]  /*11e0*/  IMAD R2, R10, R2, R21 ;  /* 0x000000020a027224 */ /* 0x000fe400078e0215 */
[----:B------:R-:W-:-:S02]  /*11f0*/  IMAD R20, R5, R4, R13 ;  /* 0x0000000405147224 */ /* 0x000fc400078e020d */
[----:B------:R-:W-:Y:S02]  /*1200*/  IMAD R21, R7, R10, R2 ;  /* 0x0000000a07157224 */ /* 0x000fe400078e0202 */
.L_x_15:
[----:B------:R-:W1:Y:S01]  /*1210*/  LDCU UR4, c[0x0][0xb30] ;  /* 0x00016600ff0477ac */ /* 0x000e620008000800 */
[----:B------:R-:W2:Y:S08]  /*1220*/  S2UR UR37, SR_CgaCtaId ;  /* 0x00000000002579c3 */ /* 0x000eb00000008800 */
[----:B------:R-:W3:Y:S01]  /*1230*/  LDC R72, c[0x0][0xb24] ;  /* 0x0002c900ff487b82 */ /* 0x000ee20000000800 */
[----:B-1----:R-:W-:-:S09]  /*1240*/  UISETP.NE.AND UP1, UPT, UR4, 0x1, UPT ;  /* 0x000000010400788c */ /* 0x002fd2000bf25270 */
[----:B--2---:R-:W-:Y:S05]  /*1250*/  BRA.U UP1, `(.L_x_16) ;  /* 0x0000000101407547 */ /* 0x004fea000b800000 */
[----:B------:R-:W1:Y:S08]  /*1260*/  LDC.64 R4, c[0x0][0xb10] ;  /* 0x0002c400ff047b82 */ /* 0x000e700000000a00 */
[----:B------:R-:W2:Y:S08]  /*1270*/  LDC.64 R2, c[0x0][0xb18] ;  /* 0x0002c600ff027b82 */ /* 0x000eb00000000a00 */
[----:B------:R-:W4:Y:S08]  /*1280*/  LDC R6, c[0x0][0xb20] ;  /* 0x0002c800ff067b82 */ /* 0x000f300000000800 */
[----:B------:R-:W3:Y:S01]  /*1290*/  LDC R8, c[0x0][0xb0c] ;  /* 0x0002c300ff087b82 */ /* 0x000ee20000000800 */
[----:B-1----:R-:W-:-:S05]  /*12a0*/  IMAD.HI.U32 R4, R21, R4, RZ ;  /* 0x0000000415047227 */ /* 0x002fca00078e00ff */
[----:B------:R-:W-:Y:S01]  /*12b0*/  SHF.R.U32.HI R4, RZ, R5, R4 ;  /* 0x00000005ff047219 */ /* 0x000fe20000011604 */
[----:B--2---:R-:W-:Y:S01]  /*12c0*/  IMAD.HI.U32 R3, R20, R3, RZ ;  /* 0x0000000314037227 */ /* 0x004fe200078e00ff */
[----:B------:R-:W-:-:S04]  /*12d0*/  ISETP.NE.AND P0, PT, R2, 0x1, PT ;  /* 0x000000010200780c */ /* 0x000fc80003f05270 */
[----:B----4-:R-:W-:-:S04]  /*12e0*/  SHF.R.U32.HI R3, RZ, R6, R3 ;  /* 0x00000006ff037219 */ /* 0x010fc80000011603 */
[----:B------:R-:W-:Y:S02]  /*12f0*/  SEL R3, R20, R3, !P0 ;  /* 0x0000000314037207 */ /* 0x000fe40004000000 */
[----:B---3--:R-:W-:-:S04]  /*1300*/  ISETP.NE.AND P1, PT, R8, 0x1, PT ;  /* 0x000000010800780c */ /* 0x008fc80003f25270 */
[----:B------:R-:W-:-:S05]  /*1310*/  SEL R4, R21, R4, !P1 ;  /* 0x0000000415047207 */ /* 0x000fca0004800000 */
[----:B------:R-:W-:Y:S02]  /*1320*/  IMAD.IADD R5, R3, 0x1, -R4 ;  /* 0x0000000103057824 */ /* 0x000fe400078e0a04 */
[----:B------:R-:W-:Y:S02]  /*1330*/  IMAD.IADD R3, R4, 0x1, -R3 ;  /* 0x0000000104037824 */ /* 0x000fe400078e0a03 */
[----:B------:R-:W-:Y:S02]  /*1340*/  IMAD R21, R5, R8, R21 ;  /* 0x0000000805157224 */ /* 0x000fe400078e0215 */
[----:B------:R-:W-:-:S07]  /*1350*/  IMAD R20, R3, R2, R20 ;  /* 0x0000000203147224 */ /* 0x000fce00078e0214 */
.L_x_16:
[----:B------:R-:W-:Y:S01]  /*1360*/  BAR.SYNC.DEFER_BLOCKING 0x0 ;  /* 0x0000000000007b1d */ /* 0x000fe20000010000 */
[----:B------:R-:W-:Y:S01]  /*1370*/  UISETP.NE.AND UP1, UPT, UR8, 0x2, UPT ;  /* 0x000000020800788c */ /* 0x000fe2000bf25270 */
[----:B------:R-:W-:Y:S02]  /*1380*/  ISETP.NE.OR P5, PT, R0, 0x2, !P5 ;  /* 0x000000020000780c */ /* 0x000fe40006fa5670 */
[----:B------:R-:W-:-:S06]  /*1390*/  LOP3.LUT R2, R167, 0x1f, RZ, 0xc0, !PT ;  /* 0x0000001fa7027812 */ /* 0x000fcc00078ec0ff */
[----:B------:R-:W-:Y:S05]  /*13a0*/  BRA.U UP1, `(.L_x_17) ;  /* 0x0000001101a07547 */ /* 0x000fea000b800000 */
[----:B------:R-:W1:Y:S01]  /*13b0*/  LDCU UR13, c[0x0][0x38c] ;  /* 0x00007180ff0d77ac */ /* 0x000e620008000800 */
[----:B------:R-:W2:Y:S01]  /*13c0*/  LDC R9, c[0x0][0x370] ;  /* 0x0000dc00ff097b82 */ /* 0x000ea20000000800 */
[----:B------:R-:W-:Y:S01]  /*13d0*/  PLOP3.LUT P1, PT, PT, PT, UP2, 0x80, 0x8 ;  /* 0x000000000008781c */ /* 0x000fe20003f2f028 */
[----:B------:R-:W-:Y:S01]  /*13e0*/  HFMA2 R12, -RZ, RZ, 0, 0 ;  /* 0x00000000ff0c7431 */ /* 0x000fe200000001ff */
[----:B------:R-:W-:Y:S01]  /*13f0*/  ISETP.EQ.OR P4, PT, R2, RZ, P5 ;  /* 0x000000ff0200720c */ /* 0x000fe20002f82670 */
[----:B------:R-:W-:Y:S01]  /*1400*/  IMAD.MOV.U32 R15, RZ, RZ, 0x1 ;  /* 0x00000001ff0f7424 */ /* 0x000fe200078e00ff */
[----:B------:R-:W-:Y:S01]  /*1410*/  PLOP3.LUT P1, PT, P1, PT, PT, 0x8, 0x80 ;  /* 0x000000000080781c */ /* 0x000fe20000f2e170 */
[----:B------:R-:W-:Y:S01]  /*1420*/  IMAD.MOV.U32 R14, RZ, RZ, RZ ;  /* 0x000000ffff0e7224 */ /* 0x000fe200078e00ff */
[----:B------:R-:W-:Y:S01]  /*1430*/  MOV R8, 0x1 ;  /* 0x0000000100087802 */ /* 0x000fe20000000f00 */
[----:B------:R-:W4:Y:S01]  /*1440*/  LDC R0, c[0x0][0x374] ;  /* 0x0000dd00ff007b82 */ /* 0x000f220000000800 */
[----:B------:R-:W-:Y:S01]  /*1450*/  IMAD.MOV.U32 R10, RZ, RZ, RZ ;  /* 0x000000ffff0a7224 */ /* 0x000fe200078e00ff */
[----:B------:R-:W2:Y:S01]  /*1460*/  LDCU.64 UR22, c[0x0][0x348] ;  /* 0x00006900ff1677ac */ /* 0x000ea20008000a00 */
[----:B------:R-:W-:Y:S01]  /*1470*/  UMOV UR6, URZ ;  /* 0x000000ff00067c82 */ /* 0x000fe20008000000 */
[----:B-1----:R-:W-:-:S04]  /*1480*/  UIADD3 UR5, UPT, UPT, UR13, 0x7f, URZ ;  /* 0x0000007f0d057890 */ /* 0x002fc8000fffe0ff */
[----:B------:R-:W-:-:S04]  /*1490*/  USHF.R.S32.HI UR4, URZ, 0x1f, UR5 ;  /* 0x0000001fff047899 */ /* 0x000fc80008011405 */
[----:B------:R-:W-:-:S04]  /*14a0*/  ULEA.HI UR4, UR4, UR5, URZ, 0x7 ;  /* 0x0000000504047291 */ /* 0x000fc8000f8f38ff */
[----:B------:R-:W-:Y:S02]  /*14b0*/  USHF.R.S32.HI UR15, URZ, 0x7, UR4 ;  /* 0x00000007ff0f7899 */ /* 0x000fe40008011404 */
[----:B------:R-:W-:Y:S02]  /*14c0*/  UIADD3 UR4, UPT, UPT, UR13, -0x1, URZ ;  /* 0xffffffff0d047890 */ /* 0x000fe4000fffe0ff */
[----:B------:R-:W-:Y:S02]  /*14d0*/  UISETP.LT.U32.AND UP0, UPT, UR15, 0x6, UPT ;  /* 0x000000060f00788c */ /* 0x000fe4000bf01070 */
[----:B------:R-:W-:Y:S02]  /*14e0*/  UISETP.GE.U32.AND UP1, UPT, UR4, -0xff, UPT ;  /* 0xffffff010400788c */ /* 0x000fe4000bf26070 */
[----:B------:R-:W-:Y:S02]  /*14f0*/  USEL UR14, UR15, 0x6, UP0 ;  /* 0x000000060f0e7887 */ /* 0x000fe40008000000 */
[----:B------:R-:W-:-:S02]  /*1500*/  UIADD3 UR13, UPT, UPT, UR13, 0xfe, URZ ;  /* 0x000000fe0d0d7890 */ /* 0x000fc4000fffe0ff */
[----:B------:R-:W-:Y:S02]  /*1510*/  UIADD3 UR5, UPT, UPT, UR14, -0x1, URZ ;  /* 0xffffffff0e057890 */ /* 0x000fe4000fffe0ff */
[----:B------:R-:W-:-:S03]  /*1520*/  UIADD3 UR7, UPT, UPT, UR15, -UR14, URZ ;  /* 0x8000000e0f077290 */ /* 0x000fc6000fffe0ff */
[----:B------:R-:W-:-:S04]  /*1530*/  @UP1 UIADD3 UR5, UPT, UPT, UR14, URZ, URZ ;  /* 0x000000ff0e051290 */ /* 0x000fc8000fffe0ff */
[----:B--2---:R-:W-:-:S12]  /*1540*/  UIADD3 UR5, UPT, UPT, UR5, 0x1, URZ ;  /* 0x0000000105057890 */ /* 0x004fd8000fffe0ff */
.L_x_35:
[----:B------:R-:W-:Y:S01]  /*1550*/  UISETP.NE.AND UP0, UPT, UR37, URZ, UPT ;  /* 0x000000ff2500728c */ /* 0x000fe2000bf05270 */
[----:B------:R-:W1:Y:S08]  /*1560*/  S2UR UR37, SR_CgaCtaId ;  /* 0x00000000002579c3 */ /* 0x000e700000008800 */
[----:B------:R-:W-:Y:S05]  /*1570*/  BRA.U UP0, `(.L_x_18) ;  /* 0x0000000100347547 */ /* 0x000fea000b800000 */
[----:B------:R-:W2:Y:S01]  /*1580*/  S2R R2, SR_CgaCtaId ;  /* 0x0000000000027919 */ /* 0x000ea20000008800 */
[----:B------:R-:W-:-:S04]  /*1590*/  MOV R3, 0x400 ;  /* 0x0000040000037802 */ /* 0x000fc80000000f00 */
[----:B--2---:R-:W-:Y:S02]  /*15a0*/  LEA R3, R2, R3, 0x18 ;  /* 0x0000000302037211 */ /* 0x004fe400078ec0ff */
[----:B------:R-:W-:-:S03]  /*15b0*/  SHF.L.U32 R2, R8, 0x1f, RZ ;  /* 0x0000001f08027819 */ /* 0x000fc600000006ff */
[----:B------:R-:W-:-:S04]  /*15c0*/  IMAD R3, R10, 0x8, R3 ;  /* 0x000000080a037824 */ /* 0x000fc800078e0203 */
[----:B------:R-:W2:Y:S02]  /*15d0*/  SYNCS.PHASECHK.TRANS64.TRYWAIT P0, [R3+URZ+0x100], R2 ;  /* 0x00010002030075a7 */ /* 0x000ea400080011ff */
[----:B--2---:R-:W-:Y:S05]  /*15e0*/  @!P0 BRA `(.L_x_19) ;  /* 0x0000006c00948947 */ /* 0x004fea0003800000 */
.L_x_107:
[----:B------:R-:W-:Y:S01]  /*15f0*/  VIADD R10, R10, 0x1 ;  /* 0x000000010a0a7836 */ /* 0x000fe20000000000 */
[----:B------:R2:W-:Y:S04]  /*1600*/  SYNCS.ARRIVE.TRANS64.A1T0 RZ, [R3+URZ+0xf0], RZ ;  /* 0x0000f0ff03ff79a7 */ /* 0x0005e800081000ff */
[----:B------:R-:W-:-:S04]  /*1610*/  ISETP.NE.AND P0, PT, R10, 0x2, PT ;  /* 0x000000020a00780c */ /* 0x000fc80003f05270 */
[----:B------:R-:W-:Y:S02]  /*1620*/  SEL R10, R10, RZ, P0 ;  /* 0x000000ff0a0a7207 */ /* 0x000fe40000000000 */
[----:B--2---:R-:W-:-:S04]  /*1630*/  SEL R3, RZ, 0x1, P0 ;  /* 0x00000001ff037807 */ /* 0x004fc80000000000 */
[----:B------:R-:W-:-:S07]  /*1640*/  LOP3.LUT R8, R8, R3, RZ, 0x3c, !PT ;  /* 0x0000000308087212 */ /* 0x000fce00078e3cff */
.L_x_18:
[----:B------:R-:W-:Y:S01]  /*1650*/  UMOV UR4, 0x400 ;  /* 0x0000040000047882 */ /* 0x000fe20000000000 */
[----:B------:R-:W-:Y:S01]  /*1660*/  SHF.L.U32 R2, R15, 0x1f, RZ ;  /* 0x0000001f0f027819 */ /* 0x000fe200000006ff */
[----:B-1----:R-:W-:Y:S01]  /*1670*/  ULEA UR4, UR37, UR4, 0x18 ;  /* 0x0000000425047291 */ /* 0x002fe2000f8ec0ff */
[----:B------:R-:W-:Y:S01]  /*1680*/  R2UR UR35, R21 ;  /* 0x00000000152372ca */ /* 0x000fe200000e0000 */
[----:B------:R-:W-:Y:S01]  /*1690*/  UISETP.GE.U32.AND UP0, UPT, UR13, 0xff, UPT ;  /* 0x000000ff0d00788c */ /* 0x000fe2000bf06070 */
[----:B------:R-:W-:Y:S01]  /*16a0*/  R2UR UR10, R20 ;  /* 0x00000000140a72ca */ /* 0x000fe200000e0000 */
[----:B------:R-:W-:Y:S01]  /*16b0*/  ULEA UR8, UR6, UR4, 0x3 ;  /* 0x0000000406087291 */ /* 0x000fe2000f8e18ff */
[----:B------:R-:W-:-:S08]  /*16c0*/  UMOV UR24, URZ ;  /* 0x000000ff00187c82 */ /* 0x000fd00008000000 */
[----:B------:R1:W2:Y:S01]  /*16d0*/  SYNCS.PHASECHK.TRANS64.TRYWAIT P0, [UR8+0x30], R2 ;  /* 0x00003002ff0075a7 */ /* 0x0002a20008001108 */
[----:B------:R-:W-:Y:S02]  /*16e0*/  USHF.L.U32 UR35, UR35, 0x7, URZ ;  /* 0x0000000723237899 */ /* 0x000fe400080006ff */
[----:B------:R-:W-:Y:S01]  /*16f0*/  USHF.L.U32 UR10, UR10, 0x7, URZ ;  /* 0x000000070a0a7899 */ /* 0x000fe200080006ff */
[----:B------:R-:W-:Y:S11]  /*1700*/  BRA.U !UP0, `(.L_x_20) ;  /* 0x0000000108a47547 */ /* 0x000ff6000b800000 */
[----:B------:R-:W-:Y:S01]  /*1710*/  UMOV UR16, URZ ;  /* 0x000000ff00107c82 */ /* 0x000fe20008000000 */
[----:B------:R-:W-:-:S05]  /*1720*/  UMOV UR17, UR6 ;  /* 0x0000000600117c82 */ /* 0x000fca0008000000 */
.L_x_25:
[----:B-1----:R-:W-:Y:S01]  /*1730*/  ULEA UR33, UR17, UR4, 0x3 ;  /* 0x0000000411217291 */ /* 0x002fe2000f8e18ff */
[----:B--2---:R-:W-:Y:S01]  /*1740*/  @!P5 MOV R3, 0x8000 ;  /* 0x000080000003d802 */ /* 0x004fe20000000f00 */
[----:B--2---:R-:W-:Y:S10]  /*1750*/  @P0 BRA `(.L_x_21) ;  /* 0x00000000000c0947 */ /* 0x004ff40003800000 */
[----:B------:R-:W-:-:S04]  /*1760*/  SHF.L.U32 R5, R15, 0x1f, RZ ;  /* 0x0000001f0f057819 */ /* 0x000fc800000006ff */
[----:B------:R-:W2:Y:S02]  /*1770*/  SYNCS.PHASECHK.TRANS64.TRYWAIT P0, [UR33+0x30], R5 ;  /* 0x00003005ff0075a7 */ /* 0x000ea40008001121 */
[----:B--2---:R-:W-:Y:S05]  /*1780*/  @!P0 BRA `(.L_x_22) ;  /* 0x0000006c00408947 */ /* 0x004fea0003800000 */
.L_x_21:
[----:B------:R2:W-:Y:S01]  /*1790*/  @!P5 SYNCS.ARRIVE.TRANS64 RZ, [UR33], R3 ;  /* 0x00000003ffffd9a7 */ /* 0x0005e20008000021 */
[----:B------:R-:W-:Y:S04]  /*17a0*/  BSSY.RECONVERGENT B0, `(.L_x_23) ;  /* 0x0000003000007945 */ /* 0x000fe80003800200 */
[----:B------:R-:W-:Y:S05]  /*17b0*/  @P4 BRA `(.L_x_24) ;  /* 0x0000000000044947 */ /* 0x000fea0003800000 */
[----:B------:R-:W-:Y:S05]  /*17c0*/  BPT.TRAP 0x1 ;  /* 0x000000040000795c */ /* 0x000fea0000300000 */
.L_x_24:
[----:B------:R-:W-:Y:S05]  /*17d0*/  BSYNC.RECONVERGENT B0 ;  /* 0x0000000000007941 */ /* 0x000fea0003800200 */
.L_x_23:
[----:B------:R-:W-:Y:S02]  /*17e0*/  UIADD3 UR6, UPT, UPT, UR17, 0x1, URZ ;  /* 0x0000000111067890 */ /* 0x000fe4000fffe0ff */
[----:B------:R-:W-:Y:S02]  /*17f0*/  UIADD3 UR26, UP1, UPT, UR22, 0x80, URZ ;  /* 0x00000080161a7890 */ /* 0x000fe4000ff3e0ff */
[----:B------:R-:W-:Y:S02]  /*1800*/  UISETP.NE.AND UP0, UPT, UR6, 0x6, UPT ;  /* 0x000000060600788c */ /* 0x000fe4000bf05270 */
[----:B------:R-:W-:Y:S02]  /*1810*/  USHF.L.U32 UR34, UR16, 0x7, URZ ;  /* 0x0000000710227899 */ /* 0x000fe400080006ff */
[----:B------:R-:W-:Y:S02]  /*1820*/  USEL UR9, URZ, 0x1, UP0 ;  /* 0x00000001ff097887 */ /* 0x000fe40008000000 */
[----:B------:R-:W-:-:S02]  /*1830*/  USEL UR6, UR6, URZ, UP0 ;  /* 0x000000ff06067287 */ /* 0x000fc40008000000 */
[----:B------:R-:W-:Y:S02]  /*1840*/  UIADD3 UR20, UP0, UPT, UR22, 0x180, URZ ;  /* 0x0000018016147890 */ /* 0x000fe4000ff1e0ff */
[----:B------:R-:W-:Y:S01]  /*1850*/  ULEA UR8, UR6, UR4, 0x3 ;  /* 0x0000000406087291 */ /* 0x000fe2000f8e18ff */
[----:B------:R-:W-:Y:S01]  /*1860*/  LOP3.LUT R15, R15, UR9, RZ, 0x3c, !PT ;  /* 0x000000090f0f7c12 */ /* 0x000fe2000f8e3cff */
[----:B------:R-:W-:Y:S02]  /*1870*/  UIADD3.X UR27, UPT, UPT, URZ, UR23, URZ, UP1, !UPT ;  /* 0x00000017ff1b7290 */ /* 0x000fe40008ffe4ff */
[----:B------:R-:W-:Y:S01]  /*1880*/  UIADD3.X UR21, UPT, UPT, URZ, UR23, URZ, UP0, !UPT ;  /* 0x00000017ff157290 */ /* 0x000fe200087fe4ff */
[----:B-1----:R-:W-:Y:S01]  /*1890*/  SHF.L.U32 R2, R15, 0x1f, RZ ;  /* 0x0000001f0f027819 */ /* 0x002fe200000006ff */
[----:B------:R-:W-:Y:S01]  /*18a0*/  UMOV UR18, 0x0 ;  /* 0x0000000000127882 */ /* 0x000fe20000000000 */
[----:B------:R-:W-:Y:S01]  /*18b0*/  UMOV UR19, 0x10000000 ;  /* 0x1000000000137882 */ /* 0x000fe20000000000 */
[----:B------:R-:W-:Y:S01]  /*18c0*/  UMOV UR12, UR36 ;  /* 0x00000024000c7c82 */ /* 0x000fe20008000000 */
[----:B------:R1:W1:Y:S01]  /*18d0*/  SYNCS.PHASECHK.TRANS64.TRYWAIT P0, [UR8+0x30], R2 ;  /* 0x00003002ff0075a7 */ /* 0x0002620008001108 */
[----:B------:R-:W-:Y:S01]  /*18e0*/  ULEA UR8, UR17, UR4, 0xe ;  /* 0x0000000411087291 */ /* 0x000fe2000f8e70ff */
[----:B------:R-:W-:Y:S01]  /*18f0*/  UMOV UR9, UR33 ;  /* 0x0000002100097c82 */ /* 0x000fe20008000000 */
[----:B------:R-:W-:-:S02]  /*1900*/  UMOV UR11, UR34 ;  /* 0x00000022000b7c82 */ /* 0x000fc40008000000 */
[----:B------:R-:W-:Y:S02]  /*1910*/  UIADD3 UR32, UPT, UPT, UR8, 0x8400, URZ ;  /* 0x0000840008207890 */ /* 0x000fe4000fffe0ff */
[----:B------:R-:W-:Y:S02]  /*1920*/  UIADD3 UR8, UPT, UPT, UR8, 0x20400, URZ ;  /* 0x0002040008087890 */ /* 0x000fe4000fffe0ff */
[----:B------:R-:W-:Y:S01]  /*1930*/  UIADD3 UR16, UPT, UPT, UR16, 0x1, URZ ;  /* 0x0000000110107890 */ /* 0x000fe2000fffe0ff */
[----:B------:R-:W-:Y:S01]  /*1940*/  UMOV UR24, UR5 ;  /* 0x0000000500187c82 */ /* 0x000fe20008000000 */
[----:B------:R-:W-:Y:S02]  /*1950*/  UMOV UR17, UR6 ;  /* 0x0000000600117c82 */ /* 0x000fe40008000000 */
[----:B------:R-:W-:Y:S01]  /*1960*/  UISETP.NE.AND UP0, UPT, UR16, UR5, UPT ;  /* 0x000000051000728c */ /* 0x000fe2000bf05270 */
[----:B------:R1:W-:Y:S02]  /*1970*/  UTMALDG.3D [UR32], [UR26], desc[UR18] ;  /* 0x000012201a0075b4 */ /* 0x0003e40008011000 */
[----:B------:R1:W-:Y:S06]  /*1980*/  UTMALDG.3D [UR8], [UR20], desc[UR18] ;  /* 0x00001208140075b4 */ /* 0x0003ec0008011000 */
[----:B------:R-:W-:Y:S05]  /*1990*/  BRA.U UP0, `(.L_x_25) ;  /* 0xfffffffd00647547 */ /* 0x000fea000b83ffff */
.L_x_20:
[----:B-1----:R-:W-:Y:S01]  /*19a0*/  ULEA UR8, UR6, UR4, 0x3 ;  /* 0x0000000406087291 */ /* 0x002fe2000f8e18ff */
[----:B------:R-:W-:Y:S01]  /*19b0*/  SHF.L.U32 R2, R15, 0x1f, RZ ;  /* 0x0000001f0f027819 */ /* 0x000fe200000006ff */
[----:B------:R-:W-:Y:S01]  /*19c0*/  @!P1 SYNCS.ARRIVE.TRANS64.A1T0 RZ, [UR4+0x88], RZ ;  /* 0x000088ffffff99a7 */ /* 0x000fe20008100004 */
[----:B------:R-:W-:-:S06]  /*19d0*/  UISETP.GT.AND UP0, UPT, UR15, UR14, UPT ;  /* 0x0000000e0f00728c */ /* 0x000fcc000bf04270 */
[----:B--2---:R1:W2:Y:S03]  /*19e0*/  SYNCS.PHASECHK.TRANS64.TRYWAIT P0, [UR8+0x30], R2 ;  /* 0x00003002ff0075a7 */ /* 0x0042a60008001108 */
[----:B------:R-:W-:Y:S05]  /*19f0*/  BRA.U !UP0, `(.L_x_26) ;  /* 0x0000000108a87547 */ /* 0x000fea000b800000 */
[----:B------:R-:W-:Y:S01]  /*1a00*/  UIADD3 UR21, UPT, UPT, UR7, UR24, URZ ;  /* 0x0000001807157290 */ /* 0x000fe2000fffe0ff */
[----:B------:R-:W-:-:S11]  /*1a10*/  UMOV UR25, UR6 ;  /* 0x0000000600197c82 */ /* 0x000fd60008000000 */
.L_x_31:
[----:B-1----:R-:W-:Y:S01]  /*1a20*/  ULEA UR17, UR25, UR4, 0x3 ;  /* 0x0000000419117291 */ /* 0x002fe2000f8e18ff */
[----:B--2---:R-:W-:Y:S01]  /*1a30*/  @!P5 MOV R3, 0x8000 ;  /* 0x000080000003d802 */ /* 0x004fe20000000f00 */
[----:B--2---:R-:W-:Y:S10]  /*1a40*/  @P0 BRA `(.L_x_27) ;  /* 0x00000000000c0947 */ /* 0x004ff40003800000 */
[----:B------:R-:W-:-:S04]  /*1a50*/  SHF.L.U32 R5, R15, 0x1f, RZ ;  /* 0x0000001f0f057819 */ /* 0x000fc800000006ff */
[----:B------:R-:W2:Y:S02]  /*1a60*/  SYNCS.PHASECHK.TRANS64.TRYWAIT P0, [UR17+0x30], R5 ;  /* 0x00003005ff0075a7 */ /* 0x000ea40008001111 */
[----:B--2---:R-:W-:Y:S05]  /*1a70*/  @!P0 BRA `(.L_x_28) ;  /* 0x00000068009c8947 */ /* 0x004fea0003800000 */
.L_x_27:
[----:B------:R2:W-:Y:S01]  /*1a80*/  @!P5 SYNCS.ARRIVE.TRANS64 RZ, [UR17], R3 ;  /* 0x00000003ffffd9a7 */ /* 0x0005e20008000011 */
[----:B------:R-:W-:Y:S04]  /*1a90*/  BSSY.RECONVERGENT B0, `(.L_x_29) ;  /* 0x0000003000007945 */ /* 0x000fe80003800200 */
[----:B------:R-:W-:Y:S05]  /*1aa0*/  @P4 BRA `(.L_x_30) ;  /* 0x0000000000044947 */ /* 0x000fea0003800000 */
[----:B------:R-:W-:Y:S05]  /*1ab0*/  BPT.TRAP 0x1 ;  /* 0x000000040000795c */ /* 0x000fea0000300000 */
.L_x_30:
[----:B------:R-:W-:Y:S05]  /*1ac0*/  BSYNC.RECONVERGENT B0 ;  /* 0x0000000000007941 */ /* 0x000fea0003800200 */
.L_x_29:
        /* <DEDUP_REMOVED lines=20> */
[----:B------:R-:W-:Y:S01]  /*1c10*/  UIADD3 UR8, UPT, UPT, UR8, 0x20400, URZ ;  /* 0x0002040008087890 */ /* 0x000fe2000fffe0ff */
[----:B------:R-:W-:Y:S01]  /*1c20*/  UMOV UR9, UR17 ;  /* 0x0000001100097c82 */ /* 0x000fe20008000000 */
[----:B------:R-:W-:Y:S01]  /*1c30*/  UMOV UR11, UR18 ;  /* 0x00000012000b7c82 */ /* 0x000fe20008000000 */
[----:B------:R-:W-:Y:S01]  /*1c40*/  UIADD3 UR24, UPT, UPT, UR24, 0x1, URZ ;  /* 0x0000000118187890 */ /* 0x000fe2000fffe0ff */
[----:B------:R-:W-:-:S03]  /*1c50*/  UMOV UR25, UR6 ;  /* 0x0000000600197c82 */ /* 0x000fc60008000000 */
[----:B------:R1:W-:Y:S01]  /*1c60*/  UTMALDG.3D [UR16], [UR30], desc[UR26] ;  /* 0x00001a101e0075b4 */ /* 0x0003e20008011000 */
[----:B------:R-:W-:Y:S01]  /*1c70*/  UISETP.NE.AND UP0, UPT, UR24, UR21, UPT ;  /* 0x000000151800728c */ /* 0x000fe2000bf05270 */
[----:B------:R1:W-:Y:S08]  /*1c80*/  UTMALDG.3D [UR8], [UR28], desc[UR26] ;  /* 0x00001a081c0075b4 */ /* 0x0003f00008011000 */
[----:B------:R-:W-:Y:S05]  /*1c90*/  BRA.U UP0, `(.L_x_31) ;  /* 0xfffffffd00607547 */ /* 0x000fea000b83ffff */
.L_x_26:
[----:B-1----:R-:W-:Y:S01]  /*1ca0*/  LEA R2, R14, UR4, 0x3 ;  /* 0x000000040e027c11 */ /* 0x002fe2000f8e18ff */
[----:B------:R-:W-:Y:S01]  /*1cb0*/  NOP ;  /* 0x0000000000007918 */ /* 0x000fe20000000000 */
[----:B--2---:R-:W-:Y:S02]  /*1cc0*/  SHF.L.U32 R3, R12, 0x1f, RZ ;  /* 0x0000001f0c037819 */ /* 0x004fe400000006ff */
[----:B------:R-:W-:Y:S02]  /*1cd0*/  LEA R4, R14, UR4, 0x4 ;  /* 0x000000040e047c11 */ /* 0x000fe4000f8e20ff */
[----:B------:R-:W1:Y:S02]  /*1ce0*/  SYNCS.PHASECHK.TRANS64.TRYWAIT P0, [R2+URZ+0x90], R3 ;  /* 0x00009003020075a7 */ /* 0x000e6400080011ff */
[----:B-1----:R-:W-:Y:S05]  /*1cf0*/  @!P0 BRA `(.L_x_32) ;  /* 0x0000006800148947 */ /* 0x002fea0003800000 */
.L_x_110:
[----:B------:R-:W2:Y:S01]  /*1d00*/  LDS.128 R4, [R4+0x120] ;  /* 0x0001200004047984 */ /* 0x000ea20000000c00 */
[----:B---3--:R-:W-:Y:S01]  /*1d10*/  ISETP.GE.AND P0, PT, R72, 0x1, PT ;  /* 0x000000014800780c */ /* 0x008fe20003f06270 */
[----:B-1----:R-:W-:Y:S01]  /*1d20*/  VIADD R2, R2, 0xa0 ;  /* 0x000000a002027836 */ /* 0x002fe20000000000 */
[----:B------:R-:W-:Y:S01]  /*1d30*/  @!PT LDS RZ, [RZ] ;  /* 0x00000000fffff984 */ /* 0x000fe20000000800 */
[----:B------:R-:W-:Y:S01]  /*1d40*/  @!PT LDS RZ, [RZ] ;  /* 0x00000000fffff984 */ /* 0x000fe20000000800 */
[----:B------:R-:W-:Y:S01]  /*1d50*/  @!PT LDS RZ, [RZ] ;  /* 0x00000000fffff984 */ /* 0x000fe20000000800 */
[----:B------:R-:W-:Y:S01]  /*1d60*/  @!PT LDS RZ, [RZ] ;  /* 0x00000000fffff984 */ /* 0x000fe20000000800 */
[----:B------:R1:W-:Y:S06]  /*1d70*/  MEMBAR.ALL.CTA ;  /* 0x0000000000007992 */ /* 0x0003ec0000008000 */
[----:B-1----:R-:W1:Y:S01]  /*1d80*/  FENCE.VIEW.ASYNC.S ;  /* 0x00000000000073c6 */ /* 0x002e620000000000 */
[----:B------:R-:W-:-:S04]  /*1d90*/  PRMT R2, RZ, 0x654, R2 ;  /* 0x00000654ff027816 */ /* 0x000fc80000000002 */
[----:B-1----:R1:W-:Y:S01]  /*1da0*/  SYNCS.ARRIVE.TRANS64.RED.A1T0 RZ, [R2+URZ], RZ ;  /* 0x000000ff02ff79a7 */ /* 0x0023e200081004ff */
[----:B--2---:R-:W-:-:S13]  /*1db0*/  LOP3.LUT P2, RZ, R6, 0x1, RZ, 0xc0, !PT ;  /* 0x0000000106ff7812 */ /* 0x004fda000784c0ff */
[----:B------:R-:W-:Y:S01]  /*1dc0*/  @P2 SHF.R.U32.HI R3, RZ, 0x10, R5 ;  /* 0x00000010ff032819 */ /* 0x000fe20000011605 */
[----:B------:R-:W-:Y:S01]  /*1dd0*/  VOTEU.ANY UP0, P2 ;  /* 0x0000000000ff7886 */ /* 0x000fe20001000100 */
[----:B------:R-:W-:Y:S02]  /*1de0*/  @P2 MOV R13, R4 ;  /* 0x00000004000d2202 */ /* 0x000fe40000000f00 */
[----:B------:R-:W-:Y:S02]  /*1df0*/  @P2 R2UR.BROADCAST UR8, R3 ;  /* 0x00000000030822ca */ /* 0x000fe400008e0000 */
[----:B------:R-:W-:-:S11]  /*1e00*/  @P2 LOP3.LUT R11, R5, 0xffff, RZ, 0xc0, !PT ;  /* 0x0000ffff050b2812 */ /* 0x000fd600078ec0ff */
[----:B------:R-:W-:Y:S01]  /*1e10*/  @UP0 UMOV UR36, UR8 ;  /* 0x0000000800240c82 */ /* 0x000fe20008000000 */
[----:B-1----:R-:W-:Y:S05]  /*1e20*/  @!P0 BRA `(.L_x_33) ;  /* 0x0000000000b88947 */ /* 0x002fea0003800000 */
[----:B------:R-:W4:Y:S01]  /*1e30*/  LDC.64 R4, c[0x0][0xb18] ;  /* 0x0002c600ff047b82 */ /* 0x000f220000000a00 */
[----:B------:R-:W-:-:S07]  /*1e40*/  ISETP.NE.AND P3, PT, R72, 0x1, PT ;  /* 0x000000014800780c */ /* 0x000fce0003f65270 */
[----:B------:R-:W1:Y:S08]  /*1e50*/  LDC.64 R6, c[0x0][0xb10] ;  /* 0x0002c400ff067b82 */ /* 0x000e700000000a00 */
[----:B------:R-:W2:Y:S08]  /*1e60*/  LDC R16, c[0x0][0xb20] ;  /* 0x0002c800ff107b82 */ /* 0x000eb00000000800 */
[----:B------:R-:W3:Y:S01]  /*1e70*/  LDC R18, c[0x0][0xb0c] ;  /* 0x0002c300ff127b82 */ /* 0x000ee20000000800 */
[----:B----4-:R-:W-:Y:S01]  /*1e80*/  IMAD.HI.U32 R17, R0, R5, RZ ;  /* 0x0000000500117227 */ /* 0x010fe200078e00ff */
[----:B------:R-:W-:-:S03]  /*1e90*/  ISETP.NE.AND P0, PT, R4, 0x1, PT ;  /* 0x000000010400780c */ /* 0x000fc60003f05270 */
[----:B------:R-:W-:-:S03]  /*1ea0*/  IMAD.HI.U32 R5, R11, R5, RZ ;  /* 0x000000050b057227 */ /* 0x000fc600078e00ff */
[----:B------:R-:W4:Y:S01]  /*1eb0*/  LDC.64 R2, c[0x0][0xb28] ;  /* 0x0002ca00ff027b82 */ /* 0x000f220000000a00 */
[----:B-1----:R-:W-:-:S04]  /*1ec0*/  IMAD.HI.U32 R20, R9, R6, RZ ;  /* 0x0000000609147227 */ /* 0x002fc800078e00ff */
[----:B------:R-:W-:Y:S01]  /*1ed0*/  IMAD.HI.U32 R22, R13, R6, RZ ;  /* 0x000000060d167227 */ /* 0x000fe200078e00ff */
[----:B------:R-:W-:Y:S02]  /*1ee0*/  SHF.R.U32.HI R20, RZ, R7, R20 ;  /* 0x00000007ff147219 */ /* 0x000fe40000011614 */
[-C--:B--2---:R-:W-:Y:S02]  /*1ef0*/  SHF.R.U32.HI R17, RZ, R16.reuse, R17 ;  /* 0x00000010ff117219 */ /* 0x084fe40000011611 */
[----:B------:R-:W-:Y:S02]  /*1f00*/  SHF.R.U32.HI R16, RZ, R16, R5 ;  /* 0x00000010ff107219 */ /* 0x000fe40000011605 */
[----:B------:R-:W-:Y:S02]  /*1f10*/  SEL R17, R0, R17, !P0 ;  /* 0x0000001100117207 */ /* 0x000fe40004000000 */
[----:B------:R-:W-:Y:S02]  /*1f20*/  SHF.R.U32.HI R22, RZ, R7, R22 ;  /* 0x00000007ff167219 */ /* 0x000fe40000011616 */
[----:B---3--:R-:W-:-:S02]  /*1f30*/  ISETP.NE.AND P1, PT, R18, 0x1, PT ;  /* 0x000000011200780c */ /* 0x008fc40003f25270 */
[----:B------:R-:W-:Y:S02]  /*1f40*/  SEL R5, R11, R16, !P0 ;  /* 0x000000100b057207 */ /* 0x000fe40004000000 */
[----:B------:R-:W-:Y:S02]  /*1f50*/  SEL R19, R9, R20, !P1 ;  /* 0x0000001409137207 */ /* 0x000fe40004800000 */
[----:B------:R-:W-:Y:S01]  /*1f60*/  SEL R7, R13, R22, !P1 ;  /* 0x000000160d077207 */ /* 0x000fe20004800000 */
[----:B----4-:R-:W-:-:S04]  /*1f70*/  IMAD.HI.U32 R20, R17, R2, RZ ;  /* 0x0000000211147227 */ /* 0x010fc800078e00ff */
[----:B------:R-:W-:Y:S01]  /*1f80*/  IMAD.HI.U32 R6, R19, R2, RZ ;  /* 0x0000000213067227 */ /* 0x000fe200078e00ff */
[----:B------:R-:W-:-:S04]  /*1f90*/  @P3 SHF.R.U32.HI R17, RZ, R3, R20 ;  /* 0x00000003ff113219 */ /* 0x000fc80000011614 */
        /* <DEDUP_REMOVED lines=8> */
[----:B------:R-:W-:-:S04]  /*2020*/  @!P0 IMAD.HI.U32 R16, R7, R2, RZ ;  /* 0x0000000207108227 */ /* 0x000fc800078e00ff */
[----:B------:R-:W-:Y:S01]  /*2030*/  IMAD.MOV R2, RZ, RZ, -R6 ;  /* 0x000000ffff027224 */ /* 0x000fe200078e0a06 */
[----:B------:R-:W-:-:S03]  /*2040*/  @!P0 SHF.R.U32.HI R16, RZ, R3, R16 ;  /* 0x00000003ff108219 */ /* 0x000fc60000011610 */
[----:B------:R-:W-:Y:S01]  /*2050*/  IMAD R2, R72, R2, R5 ;  /* 0x0000000248027224 */ /* 0x000fe200078e0205 */
[----:B------:R-:W-:Y:S02]  /*2060*/  @!P0 SEL R3, R7, R16, !P3 ;  /* 0x0000001007038207 */ /* 0x000fe40005800000 */
[----:B------:R-:W-:-:S03]  /*2070*/  IADD3 R16, PT, PT, -R5, RZ, RZ ;  /* 0x000000ff05107210 */ /* 0x000fc60007ffe1ff */
[--C-:B------:R-:W-:Y:S02]  /*2080*/  @!P0 IMAD.IADD R6, R6, 0x1, -R3.reuse ;  /* 0x0000000106068824 */ /* 0x100fe400078e0a03 */
[----:B------:R-:W-:Y:S01]  /*2090*/  @!P0 IMAD R3, R2, R19, R3 ;  /* 0x0000001302038224 */ /* 0x000fe200078e0203 */
[----:B------:R-:W-:Y:S01]  /*20a0*/  IADD3 R2, PT, PT, -R7, RZ, RZ ;  /* 0x000000ff07027210 */ /* 0x000fe20007ffe1ff */
[----:B------:R-:W-:Y:S02]  /*20b0*/  @!P0 IMAD R5, R72, R6, R7 ;  /* 0x0000000648058224 */ /* 0x000fe400078e0207 */
[----:B------:R-:W-:Y:S02]  /*20c0*/  IMAD R11, R4, R16, R11 ;  /* 0x00000010040b7224 */ /* 0x000fe400078e020b */
[----:B------:R-:W-:Y:S02]  /*20d0*/  @!P0 IMAD.MOV.U32 R7, RZ, RZ, R3 ;  /* 0x000000ffff078224 */ /* 0x000fe400078e0003 */
[----:B------:R-:W-:-:S02]  /*20e0*/  IMAD R2, R18, R2, R13 ;  /* 0x0000000212027224 */ /* 0x000fc400078e020d */
[----:B------:R-:W-:Y:S02]  /*20f0*/  IMAD R11, R5, R4, R11 ;  /* 0x00000004050b7224 */ /* 0x000fe400078e020b */
[----:B------:R-:W-:Y:S02]  /*2100*/  IMAD R13, R7, R18, R2 ;  /* 0x00000012070d7224 */ /* 0x000fe400078e0202 */
.L_x_33:
[----:B------:R-:W1:Y:S02]  /*2110*/  LDCU UR8, c[0x0][0xb30] ;  /* 0x00016600ff0877ac */ /* 0x000e640008000800 */
[----:B-1----:R-:W-:-:S09]  /*2120*/  UISETP.NE.AND UP0, UPT, UR8, 0x1, UPT ;  /* 0x000000010800788c */ /* 0x002fd2000bf05270 */
[----:B------:R-:W-:Y:S05]  /*2130*/  BRA.U UP0, `(.L_x_34) ;  /* 0x0000000100407547 */ /* 0x000fea000b800000 */
[----:B------:R-:W1:Y:S08]  /*2140*/  LDC.64 R4, c[0x0][0xb10] ;  /* 0x0002c400ff047b82 */ /* 0x000e700000000a00 */
[----:B------:R-:W2:Y:S08]  /*2150*/  LDC.64 R2, c[0x0][0xb18] ;  /* 0x0002c600ff027b82 */ /* 0x000eb00000000a00 */
[----:B------:R-:W3:Y:S08]  /*2160*/  LDC R6, c[0x0][0xb20] ;  /* 0x0002c800ff067b82 */ /* 0x000ef00000000800 */
[----:B------:R-:W4:Y:S01]  /*2170*/  LDC R16, c[0x0][0xb0c] ;  /* 0x0002c300ff107b82 */ /* 0x000f220000000800 */
[----:B-1----:R-:W-:-:S05]  /*2180*/  IMAD.HI.U32 R4, R13, R4, RZ ;  /* 0x000000040d047227 */ /* 0x002fca00078e00ff */
[----:B------:R-:W-:Y:S01]  /*2190*/  SHF.R.U32.HI R4, RZ, R5, R4 ;  /* 0x00000005ff047219 */ /* 0x000fe20000011604 */
[----:B--2---:R-:W-:Y:S01]  /*21a0*/  IMAD.HI.U32 R3, R11, R3, RZ ;  /* 0x000000030b037227 */ /* 0x004fe200078e00ff */
[----:B------:R-:W-:-:S04]  /*21b0*/  ISETP.NE.AND P0, PT, R2, 0x1, PT ;  /* 0x000000010200780c */ /* 0x000fc80003f05270 */
[----:B---3--:R-:W-:-:S04]  /*21c0*/  SHF.R.U32.HI R6, RZ, R6, R3 ;  /* 0x00000006ff067219 */ /* 0x008fc80000011603 */
[----:B------:R-:W-:Y:S02]  /*21d0*/  SEL R3, R11, R6, !P0 ;  /* 0x000000060b037207 */ /* 0x000fe40004000000 */
[----:B----4-:R-:W-:-:S04]  /*21e0*/  ISETP.NE.AND P1, PT, R16, 0x1, PT ;  /* 0x000000011000780c */ /* 0x010fc80003f25270 */
[----:B------:R-:W-:-:S05]  /*21f0*/  SEL R4, R13, R4, !P1 ;  /* 0x000000040d047207 */ /* 0x000fca0004800000 */
[----:B------:R-:W-:Y:S02]  /*2200*/  IMAD.IADD R5, R3, 0x1, -R4 ;  /* 0x0000000103057824 */ /* 0x000fe400078e0a04 */
[----:B------:R-:W-:Y:S02]  /*2210*/  IMAD.IADD R3, R4, 0x1, -R3 ;  /* 0x0000000104037824 */ /* 0x000fe400078e0a03 */
[----:B------:R-:W-:Y:S02]  /*2220*/  IMAD R13, R5, R16, R13 ;  /* 0x00000010050d7224 */ /* 0x000fe400078e020d */
[----:B------:R-:W-:-:S07]  /*2230*/  IMAD R11, R3, R2, R11 ;  /* 0x00000002030b7224 */ /* 0x000fce00078e020b */
.L_x_34:
[----:B------:R-:W-:Y:S01]  /*2240*/  VIADD R14, R14, 0x1 ;  /* 0x000000010e0e7836 */ /* 0x000fe20000000000 */
[----:B------:R-:W-:Y:S01]  /*2250*/  PLOP3.LUT P1, PT, PT, PT, PT, 0x80, 0x8 ;  /* 0x000000000008781c */ /* 0x000fe20003f2f070 */
[----:B------:R-:W-:Y:S02]  /*2260*/  IMAD.IADD R21, R13, 0x1, R152 ;  /* 0x000000010d157824 */ /* 0x000fe400078e0298 */
[----:B------:R-:W-:Y:S01]  /*2270*/  IMAD.IADD R20, R11, 0x1, R150 ;  /* 0x000000010b147824 */ /* 0x000fe200078e0296 */
[----:B------:R-:W-:-:S04]  /*2280*/  ISETP.NE.AND P0, PT, R14, 0x2, PT ;  /* 0x000000020e00780c */ /* 0x000fc80003f05270 */
[----:B------:R-:W-:Y:S02]  /*2290*/  SEL R3, RZ, 0x1, P0 ;  /* 0x00000001ff037807 */ /* 0x000fe40000000000 */
[----:B------:R-:W-:Y:S02]  /*22a0*/  SEL R14, R14, RZ, P0 ;  /* 0x000000ff0e0e7207 */ /* 0x000fe40000000000 */
[----:B------:R-:W-:Y:S01]  /*22b0*/  LOP3.LUT R12, R12, R3, RZ, 0x3c, !PT ;  /* 0x000000030c0c7212 */ /* 0x000fe200078e3cff */
[----:B------:R-:W-:Y:S06]  /*22c0*/  @P2 BRA `(.L_x_35) ;  /* 0xfffffff000a02947 */ /* 0x000fec000383ffff */
[----:B------:R-:W-:Y:S01]  /*22d0*/  UIADD3 UR4, UPT, UPT, UR4, 0x30, URZ ;  /* 0x0000003004047890 */ /* 0x000fe2000fffe0ff */
[----:B------:R-:W-:-:S03]  /*22e0*/  SHF.L.U32 R3, R15, 0x1f, RZ ;  /* 0x0000001f0f037819 */ /* 0x000fc600000006ff */
[----:B------:R-:W-:-:S09]  /*22f0*/  ULEA UR5, UR6, UR4, 0x3 ;  /* 0x0000000406057291 */ /* 0x000fd2000f8e18ff */
[----:B------:R-:W1:Y:S02]  /*2300*/  SYNCS.PHASECHK.TRANS64.TRYWAIT P0, [UR5], R3 ;  /* 0x00000003ff0075a7 */ /* 0x000e640008001105 */
[----:B-1----:R-:W-:Y:S05]  /*2310*/  @!P0 BRA `(.L_x_36) ;  /* 0x0000006000a08947 */ /* 0x002fea0003800000 */
.L_x_112:
[----:B------:R-:W-:-:S04]  /*2320*/  UIADD3 UR6, UPT, UPT, UR6, 0x1, URZ ;  /* 0x0000000106067890 */ /* 0x000fc8000fffe0ff */
[----:B------:R-:W-:-:S04]  /*2330*/  UISETP.NE.AND UP0, UPT, UR6, 0x6, UPT ;  /* 0x000000060600788c */ /* 0x000fc8000bf05270 */
[----:B------:R-:W-:Y:S02]  /*2340*/  USEL UR7, URZ, 0x1, UP0 ;  /* 0x00000001ff077887 */ /* 0x000fe40008000000 */
[----:B------:R-:W-:-:S04]  /*2350*/  USEL UR6, UR6, URZ, UP0 ;  /* 0x000000ff06067287 */ /* 0x000fc80008000000 */
[----:B------:R-:W-:Y:S01]  /*2360*/  ULEA UR5, UR6, UR4, 0x3 ;  /* 0x0000000406057291 */ /* 0x000fe2000f8e18ff */
[----:B------:R-:W-:-:S04]  /*2370*/  LOP3.LUT R2, R15, UR7, RZ, 0x3c, !PT ;  /* 0x000000070f027c12 */ /* 0x000fc8000f8e3cff */
[----:B-1----:R-:W-:-:S04]  /*2380*/  SHF.L.U32 R3, R2, 0x1f, RZ ;  /* 0x0000001f02037819 */ /* 0x002fc800000006ff */
[----:B------:R-:W1:Y:S02]  /*2390*/  SYNCS.PHASECHK.TRANS64.TRYWAIT P0, [UR5], R3 ;  /* 0x00000003ff0075a7 */ /* 0x000e640008001105 */
[----:B-1----:R-:W-:Y:S05]  /*23a0*/  @!P0 BRA `(.L_x_37) ;  /* 0x0000006000948947 */ /* 0x002fea0003800000 */
.L_x_114:
        /* <DEDUP_REMOVED lines=9> */
.L_x_116:
        /* <DEDUP_REMOVED lines=9> */
.L_x_118:
        /* <DEDUP_REMOVED lines=9> */
.L_x_120:
[----:B------:R-:W-:-:S04]  /*2560*/  UIADD3 UR6, UPT, UPT, UR6, 0x1, URZ ;  /* 0x0000000106067890 */ /* 0x000fc8000fffe0ff */
[----:B------:R-:W-:-:S04]  /*2570*/  UISETP.NE.AND UP0, UPT, UR6, 0x6, UPT ;  /* 0x000000060600788c */ /* 0x000fc8000bf05270 */
[----:B------:R-:W-:Y:S02]  /*2580*/  USEL UR5, URZ, 0x1, UP0 ;  /* 0x00000001ff057887 */ /* 0x000fe40008000000 */
[----:B------:R-:W-:-:S04]  /*2590*/  USEL UR6, UR6, URZ, UP0 ;  /* 0x000000ff06067287 */ /* 0x000fc80008000000 */
[----:B------:R-:W-:Y:S01]  /*25a0*/  ULEA UR6, UR6, UR4, 0x3 ;  /* 0x0000000406067291 */ /* 0x000fe2000f8e18ff */
[----:B-1----:R-:W-:-:S04]  /*25b0*/  LOP3.LUT R3, R2, UR5, RZ, 0x3c, !PT ;  /* 0x0000000502037c12 */ /* 0x002fc8000f8e3cff */
[----:B------:R-:W-:Y:S01]  /*25c0*/  SHF.L.U32 R3, R3, 0x1f, RZ ;  /* 0x0000001f03037819 */ /* 0x000fe200000006ff */
[----:B----4-:R-:W-:-:S07]  /*25d0*/  IMAD.U32 R0, RZ, RZ, UR6 ;  /* 0x00000006ff007e24 */ /* 0x010fce000f8e00ff */
.L_x_41:
[----:B-1----:R1:W2:Y:S02]  /*25e0*/  SYNCS.PHASECHK.TRANS64.TRYWAIT P0, [R0+URZ], R3 ;  /* 0x00000003000075a7 */ /* 0x0022a400080011ff */
[----:B--2---:R-:W-:Y:S05]  /*25f0*/  @!P0 NANOSLEEP.SYNCS 0x989680 ;  /* 0x009896800000895d */ /* 0x004fea0003900000 */
[----:B------:R-:W2:Y:S02]  /*2600*/  @!P0 SYNCS.PHASECHK.TRANS64 P0, [R0+URZ], R3 ;  /* 0x00000003000085a7 */ /* 0x000ea400080010ff */
[----:B--2---:R-:W-:Y:S05]  /*2610*/  @P0 EXIT ;  /* 0x000000000000094d */ /* 0x004fea0003800000 */
[----:B------:R-:W-:Y:S05]  /*2620*/  BRA `(.L_x_41) ;  /* 0xfffffffc00ec7947 */ /* 0x000fea000383ffff */
.L_x_17:
[----:B------:R-:W-:-:S04]  /*2630*/  UISETP.NE.AND UP1, UPT, UR37, URZ, UPT ;  /* 0x000000ff2500728c */ /* 0x000fc8000bf25270 */
[----:B------:R-:W-:-:S09]  /*2640*/  UISETP.NE.OR UP1, UPT, UR8, 0x1, UP1 ;  /* 0x000000010800788c */ /* 0x000fd20008f25670 */
[----:B------:R-:W-:Y:S05]  /*2650*/  BRA.U UP1, `(.L_x_42) ;  /* 0x0000000501487547 */ /* 0x000fea000b800000 */
[----:B------:R-:W-:Y:S01]  /*2660*/  ISETP.NE.AND P2, PT, R2, RZ, PT ;  /* 0x000000ff0200720c */ /* 0x000fe20003f45270 */
[----:B------:R-:W-:Y:S01]  /*2670*/  IMAD.MOV.U32 R12, RZ, RZ, 0x1 ;  /* 0x00000001ff0c7424 */ /* 0x000fe200078e00ff */
[----:B------:R-:W-:Y:S02]  /*2680*/  CS2R R10, SRZ ;  /* 0x00000000000a7805 */ /* 0x000fe4000001ff00 */
[----:B------:R-:W-:Y:S01]  /*2690*/  CS2R R8, SRZ ;  /* 0x0000000000087805 */ /* 0x000fe2000001ff00 */
[----:B------:R-:W-:Y:S01]  /*26a0*/  UMOV UR4, 0x400 ;  /* 0x0000040000047882 */ /* 0x000fe20000000000 */
[----:B------:R-:W-:Y:S01]  /*26b0*/  UMOV UR6, URZ ;  /* 0x000000ff00067c82 */ /* 0x000fe20008000000 */
[----:B------:R-:W-:-:S12]  /*26c0*/  ULEA UR37, UR37, UR4, 0x18 ;  /* 0x0000000425257291 */ /* 0x000fd8000f8ec0ff */
.L_x_46:
[----:B------:R-:W-:Y:S02]  /*26d0*/  LEA R0, R8, UR37, 0x3 ;  /* 0x0000002508007c11 */ /* 0x000fe4000f8e18ff */
[----:B------:R-:W-:-:S03]  /*26e0*/  SHF.L.U32 R5, R9, 0x1f, RZ ;  /* 0x0000001f09057819 */ /* 0x000fc600000006ff */
[----:B------:R-:W-:Y:S01]  /*26f0*/  VIADD R4, R0, 0x100 ;  /* 0x0000010000047836 */ /* 0x000fe20000000000 */
[----:B------:R-:W1:Y:S02]  /*2700*/  SYNCS.PHASECHK.TRANS64.TRYWAIT P0, [R0+URZ+0xf0], R5 ;  /* 0x0000f005000075a7 */ /* 0x000e6400080011ff */
[----:B-1----:R-:W-:Y:S05]  /*2710*/  @!P0 BRA `(.L_x_43) ;  /* 0x0000006000188947 */ /* 0x002fea0003800000 */
.L_x_121:
[----:B------:R-:W-:Y:S01]  /*2720*/  ULEA UR5, UR6, UR37, 0x3 ;  /* 0x0000002506057291 */ /* 0x000fe2000f8e18ff */
[----:B------:R-:W-:Y:S02]  /*2730*/  PRMT R4, RZ, 0x654, R4 ;  /* 0x00000654ff047816 */ /* 0x000fe40000000004 */
[----:B-1----:R-:W-:Y:S01]  /*2740*/  SHF.L.U32 R5, R12, 0x1f, RZ ;  /* 0x0000001f0c057819 */ /* 0x002fe200000006ff */
[----:B------:R-:W-:Y:S01]  /*2750*/  UIADD3 UR4, UPT, UPT, UR5, 0x90, URZ ;  /* 0x0000009005047890 */ /* 0x000fe2000fffe0ff */
[----:B------:R1:W-:Y:S05]  /*2760*/  SYNCS.ARRIVE.TRANS64.RED.A1T0 RZ, [R4+URZ], RZ ;  /* 0x000000ff04ff79a7 */ /* 0x0003ea00081004ff */
[----:B------:R-:W-:Y:S01]  /*2770*/  IMAD.U32 R7, RZ, RZ, UR4 ;  /* 0x00000004ff077e24 */ /* 0x000fe2000f8e00ff */
[----:B------:R-:W2:Y:S04]  /*2780*/  SYNCS.PHASECHK.TRANS64.TRYWAIT P0, [UR5+0xa0], R5 ;  /* 0x0000a005ff0075a7 */ /* 0x000ea80008001105 */
[----:B------:R-:W-:Y:S01]  /*2790*/  PRMT R6, R2, 0x654, R7 ;  /* 0x0000065402067816 */ /* 0x000fe20000000007 */
[----:B-1----:R-:W-:Y:S01]  /*27a0*/  @!P2 IMAD.MOV.U32 R4, RZ, RZ, 0x10 ;  /* 0x00000010ff04a424 */ /* 0x002fe200078e00ff */
[----:B--2---:R-:W-:Y:S06]  /*27b0*/  @!P0 BRA `(.L_x_44) ;  /* 0x0000006000048947 */ /* 0x004fec0003800000 */
.L_x_123:
[----:B------:R-:W-:Y:S01]  /*27c0*/  ULEA UR4, UR6, UR37, 0x4 ;  /* 0x0000002506047291 */ /* 0x000fe2000f8e20ff */
[----:B------:R-:W-:Y:S01]  /*27d0*/  SEL R3, R6, R3, !P2 ;  /* 0x0000000306037207 */ /* 0x000fe20005000000 */
[----:B------:R-:W-:Y:S01]  /*27e0*/  UIADD3 UR5, UPT, UPT, UR5, 0x90, URZ ;  /* 0x0000009005057890 */ /* 0x000fe2000fffe0ff */
[----:B-1----:R-:W-:Y:S01]  /*27f0*/  LEA R0, R11, UR37, 0x3 ;  /* 0x000000250b007c11 */ /* 0x002fe2000f8e18ff */
[----:B------:R-:W-:Y:S01]  /*2800*/  UIADD3 UR4, UPT, UPT, UR4, 0x120, URZ ;  /* 0x0000012004047890 */ /* 0x000fe2000fffe0ff */
[----:B------:R-:W-:Y:S01]  /*2810*/  SHF.L.U32 R5, R10, 0x1f, RZ ;  /* 0x0000001f0a057819 */ /* 0x000fe200000006ff */
[----:B------:R1:W-:Y:S01]  /*2820*/  @!P2 SYNCS.ARRIVE.TRANS64.RED RZ, [R3+URZ], R4 ;  /* 0x0000000403ffa9a7 */ /* 0x0003e200080004ff */
[----:B------:R-:W-:Y:S01]  /*2830*/  UIADD3 UR6, UPT, UPT, UR6, 0x1, URZ ;  /* 0x0000000106067890 */ /* 0x000fe2000fffe0ff */
[----:B------:R-:W-:-:S03]  /*2840*/  VIADD R8, R8, 0x1 ;  /* 0x0000000108087836 */ /* 0x000fc60000000000 */
[----:B------:R-:W-:Y:S02]  /*2850*/  UISETP.NE.AND UP0, UPT, UR6, 0x2, UPT ;  /* 0x000000020600788c */ /* 0x000fe4000bf05270 */
[----:B------:R-:W-:Y:S06]  /*2860*/  UGETNEXTWORKID.BROADCAST [UR4], [UR5] ;  /* 0x00000000040073ca */ /* 0x000fec0008000100 */
[----:B------:R-:W-:Y:S01]  /*2870*/  USEL UR4, URZ, 0x1, UP0 ;  /* 0x00000001ff047887 */ /* 0x000fe20008000000 */
[----:B------:R-:W-:Y:S01]  /*2880*/  ISETP.NE.AND P0, PT, R8, 0x2, PT ;  /* 0x000000020800780c */ /* 0x000fe20003f05270 */
[----:B------:R-:W-:Y:S01]  /*2890*/  USEL UR6, UR6, URZ, UP0 ;  /* 0x000000ff06067287 */ /* 0x000fe20008000000 */
[----:B------:R-:W2:Y:S03]  /*28a0*/  SYNCS.PHASECHK.TRANS64.TRYWAIT P1, [R0+URZ+0x90], R5 ;  /* 0x00009005000075a7 */ /* 0x000ea600080211ff */
[----:B------:R-:W-:Y:S01]  /*28b0*/  LOP3.LUT R12, R12, UR4, RZ, 0x3c, !PT ;  /* 0x000000040c0c7c12 */ /* 0x000fe2000f8e3cff */
[----:B-12---:R-:W-:Y:S07]  /*28c0*/  @!P1 BRA `(.L_x_45) ;  /* 0x0000005c00d89947 */ /* 0x006fee0003800000 */
.L_x_124:
[C---:B------:R-:W-:Y:S01]  /*28d0*/  LEA R4, R11.reuse, UR37, 0x4 ;  /* 0x000000250b047c11 */ /* 0x040fe2000f8e20ff */
[----:B-1----:R-:W-:Y:S01]  /*28e0*/  VIADD R0, R0, 0xa0 ;  /* 0x000000a000007836 */ /* 0x002fe20000000000 */
[----:B------:R-:W-:Y:S01]  /*28f0*/  SEL R8, R8, RZ, P0 ;  /* 0x000000ff08087207 */ /* 0x000fe20000000000 */
[----:B------:R-:W-:-:S03]  /*2900*/  VIADD R11, R11, 0x1 ;  /* 0x000000010b0b7836 */ /* 0x000fc60000000000 */
[----:B------:R-:W1:Y:S01]  /*2910*/  LDS.128 R4, [R4+0x120] ;  /* 0x0001200004047984 */ /* 0x000e620000000c00 */
[----:B------:R-:W-:Y:S02]  /*2920*/  PRMT R0, RZ, 0x654, R0 ;  /* 0x00000654ff007816 */ /* 0x000fe40000000000 */
[C---:B------:R-:W-:Y:S01]  /*2930*/  ISETP.NE.AND P1, PT, R11.reuse, 0x2, PT ;  /* 0x000000020b00780c */ /* 0x040fe20003f25270 */
[----:B------:R-:W-:Y:S01]  /*2940*/  @!PT LDS RZ, [RZ] ;  /* 0x00000000fffff984 */ /* 0x000fe20000000800 */
[----:B------:R-:W-:Y:S01]  /*2950*/  @!PT LDS RZ, [RZ] ;  /* 0x00000000fffff984 */ /* 0x000fe20000000800 */
[----:B------:R-:W-:Y:S01]  /*2960*/  @!PT LDS RZ, [RZ] ;  /* 0x00000000fffff984 */ /* 0x000fe20000000800 */
[----:B------:R-:W-:Y:S01]  /*2970*/  @!PT LDS RZ, [RZ] ;  /* 0x00000000fffff984 */ /* 0x000fe20000000800 */
[----:B------:R2:W-:Y:S06]  /*2980*/  MEMBAR.ALL.CTA ;  /* 0x0000000000007992 */ /* 0x0005ec0000008000 */
[----:B--2---:R-:W2:Y:S01]  /*2990*/  FENCE.VIEW.ASYNC.S ;  /* 0x00000000000073c6 */ /* 0x004ea20000000000 */
[----:B------:R-:W-:Y:S01]  /*29a0*/  SEL R11, R11, RZ, P1 ;  /* 0x000000ff0b0b7207 */ /* 0x000fe20000800000 */
[----:B--2---:R2:W-:Y:S01]  /*29b0*/  SYNCS.ARRIVE.TRANS64.RED.A1T0 RZ, [R0+URZ], RZ ;  /* 0x000000ff00ff79a7 */ /* 0x0045e200081004ff */
[----:B-1----:R-:W-:-:S02]  /*29c0*/  LOP3.LUT P3, RZ, R6, 0x1, RZ, 0xc0, !PT ;  /* 0x0000000106ff7812 */ /* 0x002fc4000786c0ff */
[----:B------:R-:W-:-:S04]  /*29d0*/  SEL R5, RZ, 0x1, P1 ;  /* 0x00000001ff057807 */ /* 0x000fc80000800000 */
[----:B------:R-:W-:Y:S02]  /*29e0*/  LOP3.LUT R10, R10, R5, RZ, 0x3c, !PT ;  /* 0x000000050a0a7212 */ /* 0x000fe400078e3cff */
[----:B--2---:R-:W-:-:S04]  /*29f0*/  SEL R0, RZ, 0x1, P0 ;  /* 0x00000001ff007807 */ /* 0x004fc80000000000 */
[----:B------:R-:W-:Y:S01]  /*2a00*/  LOP3.LUT R9, R9, R0, RZ, 0x3c, !PT ;  /* 0x0000000009097212 */ /* 0x000fe200078e3cff */
[----:B------:R-:W-:Y:S06]  /*2a10*/  @P3 BRA `(.L_x_46) ;  /* 0xfffffffc002c3947 */ /* 0x000fec000383ffff */
[----:B------:R-:W-:Y:S01]  /*2a20*/  ULEA UR5, UR6, UR37, 0x3 ;  /* 0x0000002506057291 */ /* 0x000fe2000f8e18ff */
[----:B------:R-:W-:-:S08]  /*2a30*/  SHF.L.U32 R3, R12, 0x1f, RZ ;  /* 0x0000001f0c037819 */ /* 0x000fd000000006ff */
[----:B------:R-:W1:Y:S02]  /*2a40*/  SYNCS.PHASECHK.TRANS64 P0, [UR5+0xa0], R3 ;  /* 0x0000a003ff0075a7 */ /* 0x000e640008001005 */
[----:B-1----:R-:W-:Y:S05]  /*2a50*/  @P0 BRA `(.L_x_47) ;  /* 0x0000000000080947 */ /* 0x002fea0003800000 */
[----:B------:R-:W1:Y:S02]  /*2a60*/  SYNCS.PHASECHK.TRANS64.TRYWAIT P0, [UR5+0xa0], R3 ;  /* 0x0000a003ff0075a7 */ /* 0x000e640008001105 */
[----:B-1----:R-:W-:Y:S05]  /*2a70*/  @!P0 BRA `(.L_x_48) ;  /* 0x0000005c00808947 */ /* 0x002fea0003800000 */
.L_x_47:
[----:B------:R-:W-:-:S04]  /*2a80*/  UIADD3 UR4, UPT, UPT, UR6, 0x1, URZ ;  /* 0x0000000106047890 */ /* 0x000fc8000fffe0ff */
[----:B------:R-:W-:-:S04]  /*2a90*/  UISETP.NE.AND UP0, UPT, UR4, 0x2, UPT ;  /* 0x000000020400788c */ /* 0x000fc8000bf05270 */
[----:B------:R-:W-:Y:S02]  /*2aa0*/  USEL UR7, URZ, 0x1, UP0 ;  /* 0x00000001ff077887 */ /* 0x000fe40008000000 */
[----:B------:R-:W-:-:S04]  /*2ab0*/  USEL UR4, UR4, URZ, UP0 ;  /* 0x000000ff04047287 */ /* 0x000fc80008000000 */
[----:B------:R-:W-:Y:S01]  /*2ac0*/  ULEA UR4, UR4, UR37, 0x3 ;  /* 0x0000002504047291 */ /* 0x000fe2000f8e18ff */
[----:B-1----:R-:W-:-:S04]  /*2ad0*/  LOP3.LUT R3, R12, UR7, RZ, 0x3c, !PT ;  /* 0x000000070c037c12 */ /* 0x002fc8000f8e3cff */
[----:B------:R-:W-:-:S04]  /*2ae0*/  SHF.L.U32 R0, R3, 0x1f, RZ ;  /* 0x0000001f03007819 */ /* 0x000fc800000006ff */
[----:B------:R-:W1:Y:S02]  /*2af0*/  SYNCS.PHASECHK.TRANS64 P0, [UR4+0xa0], R0 ;  /* 0x0000a000ff0075a7 */ /* 0x000e640008001004 */
[----:B-1----:R-:W-:Y:S05]  /*2b00*/  @P0 EXIT ;  /* 0x000000000000094d */ /* 0x002fea0003800000 */
[----:B------:R-:W-:Y:S02]  /*2b10*/  SHF.L.U32 R3, R3, 0x1f, RZ ;  /* 0x0000001f03037819 */ /* 0x000fe400000006ff */
[----:B------:R-:W-:-:S07]  /*2b20*/  MOV R0, UR4 ;  /* 0x0000000400007c02 */ /* 0x000fce0008000f00 */
.L_x_49:
[----:B-1----:R1:W2:Y:S02]  /*2b30*/  SYNCS.PHASECHK.TRANS64.TRYWAIT P0, [R0+URZ+0xa0], R3 ;  /* 0x0000a003000075a7 */ /* 0x0022a400080011ff */
[----:B--2---:R-:W-:Y:S05]  /*2b40*/  @!P0 NANOSLEEP.SYNCS 0x989680 ;  /* 0x009896800000895d */ /* 0x004fea0003900000 */
[----:B------:R-:W2:Y:S02]  /*2b50*/  @!P0 SYNCS.PHASECHK.TRANS64 P0, [R0+URZ+0xa0], R3 ;  /* 0x0000a003000085a7 */ /* 0x000ea400080010ff */
[----:B--2---:R-:W-:Y:S05]  /*2b60*/  @P0 EXIT ;  /* 0x000000000000094d */ /* 0x004fea0003800000 */
[----:B------:R-:W-:Y:S05]  /*2b70*/  BRA `(.L_x_49) ;  /* 0xfffffffc00ec7947 */ /* 0x000fea000383ffff */
.L_x_42:
[----:B------:R-:W-:-:S09]  /*2b80*/  UISETP.NE.AND UP1, UPT, UR8, URZ, UPT ;  /* 0x000000ff0800728c */ /* 0x000fd2000bf25270 */
[----:B------:R-:W-:Y:S05]  /*2b90*/  BRA.U UP1, `(.L_x_50) ;  /* 0x0000000d01b07547 */ /* 0x000fea000b800000 */
[----:B------:R-:W-:Y:S01]  /*2ba0*/  UMOV UR4, 0x40 ;  /* 0x0000004000047882 */ /* 0x000fe20000000000 */
[----:B------:R-:W-:Y:S01]  /*2bb0*/  NOP ;  /* 0x0000000000007918 */ /* 0x000fe20000000000 */
[----:B------:R-:W-:Y:S01]  /*2bc0*/  ULEA UR4, UR37, UR4, 0x18 ;  /* 0x0000000425047291 */ /* 0x000fe2000f8ec0ff */
[----:B------:R-:W-:Y:S02]  /*2bd0*/  UMOV UR5, 0x400 ;  /* 0x0000040000057882 */ /* 0x000fe40000000000 */
[----:B------:R-:W-:-:S06]  /*2be0*/  ULEA UR37, UR37, UR5, 0x18 ;  /* 0x0000000525257291 */ /* 0x000fcc000f8ec0ff */
[----:B------:R-:W1:Y:S02]  /*2bf0*/  LDS.U8 R0, [UR4+0x1c] ;  /* 0x00001c04ff007984 */ /* 0x000e640008000000 */
[----:B-1----:R-:W-:-:S13]  /*2c00*/  ISETP.NE.AND P0, PT, R0, RZ, PT ;  /* 0x000000ff0000720c */ /* 0x002fda0003f05270 */
[----:B------:R-:W-:Y:S05]  /*2c10*/  @P0 BRA `(.L_x_51) ;  /* 0x0000000000580947 */ /* 0x000fea0003800000 */
[----:B------:R-:W-:-:S13]  /*2c20*/  ELECT P0, URZ, PT ;  /* 0x0000000000ff782f */ /* 0x000fda0003800000 */
[----:B------:R-:W-:Y:S05]  /*2c30*/  @!P0 BRA `(.L_x_52) ;  /* 0x0000000000608947 */ /* 0x000fea0003800000 */
[----:B------:R-:W-:Y:S01]  /*2c40*/  UMOV UR5, 0x10 ;  /* 0x0000001000057882 */ /* 0x000fe20000000000 */
[----:B------:R-:W-:Y:S01]  /*2c50*/  HFMA2 R0, -RZ, RZ, 0, 5.9604644775390625e-08 ;  /* 0x00000001ff007431 */ /* 0x000fe200000001ff */
[----:B------:R-:W-:-:S03]  /*2c60*/  MOV R2, 0xffff ;  /* 0x0000ffff00027802 */ /* 0x000fc60000000f00 */
[----:B------:R-:W-:Y:S04]  /*2c70*/  DEPBAR.LE SB1, 0x36 ;  /* 0x00009d800000791a */ /* 0x000fe80000000000 */
[----:B------:R-:W1:Y:S02]  /*2c80*/  UTCATOMSWS.FIND_AND_SET.ALIGN UP0, UR5, UR5 ;  /* 0x00000005000575e3 */ /* 0x000e640008000800 */
[----:B-1----:R-:W-:Y:S01]  /*2c90*/  MOV R3, UR5 ;  /* 0x0000000500037c02 */ /* 0x002fe20008000f00 */
[----:B------:R-:W-:Y:S06]  /*2ca0*/  BRA.U UP0, `(.L_x_53) ;  /* 0x0000000100187547 */ /* 0x000fec000b800000 */
.L_x_54:
[----:B------:R-:W-:Y:S05]  /*2cb0*/  NANOSLEEP 0x64 ;  /* 0x000000640000795d */ /* 0x000fea0003800000 */
[----:B------:R-:W-:-:S05]  /*2cc0*/  UMOV UR5, 0x10 ;  /* 0x0000001000057882 */ /* 0x000fca0000000000 */
[----:B------:R-:W-:Y:S04]  /*2cd0*/  DEPBAR.LE SB1, 0x36 ;  /* 0x00009d800000791a */ /* 0x000fe80000000000 */
[----:B------:R-:W1:Y:S02]  /*2ce0*/  UTCATOMSWS.FIND_AND_SET.ALIGN UP0, UR5, UR5 ;  /* 0x00000005000575e3 */ /* 0x000e640008000800 */
[----:B-1----:R-:W-:Y:S01]  /*2cf0*/  MOV R3, UR5 ;  /* 0x0000000500037c02 */ /* 0x002fe20008000f00 */
[----:B------:R-:W-:Y:S05]  /*2d00*/  BRA.U !UP0, `(.L_x_54) ;  /* 0xfffffffd08e87547 */ /* 0x000fea000b83ffff */
.L_x_53:
[-C--:B------:R-:W-:Y:S02]  /*2d10*/  SHF.L.U32 R2, R2, R3.reuse, RZ ;  /* 0x0000000302027219 */ /* 0x080fe400000006ff */
[----:B------:R-:W-:Y:S01]  /*2d20*/  SHF.L.U32 R0, R0, R3, RZ ;  /* 0x0000000300007219 */ /* 0x000fe200000006ff */
[----:B------:R-:W-:Y:S02]  /*2d30*/  IMAD.SHL.U32 R3, R3, 0x20, RZ ;  /* 0x0000002003037824 */ /* 0x000fe400078e00ff */
[----:B------:R1:W-:Y:S04]  /*2d40*/  ATOMS.OR RZ, [UR4+0x14], R2 ;  /* 0x00001402ffff798c */ /* 0x0003e8000b000004 */
[----:B------:R1:W-:Y:S04]  /*2d50*/  ATOMS.OR RZ, [UR4+0x18], R0 ;  /* 0x00001800ffff798c */ /* 0x0003e8000b000004 */
[----:B------:R1:W-:Y:S01]  /*2d60*/  STS [UR37+0x140], R3 ;  /* 0x00014003ff007988 */ /* 0x0003e20008000825 */
[----:B------:R-:W-:Y:S05]  /*2d70*/  BRA `(.L_x_52) ;  /* 0x0000000000107947 */ /* 0x000fea0003800000 */
.L_x_51:
[----:B------:R-:W-:Y:S02]  /*2d80*/  MOV R0, 0xffffffff ;  /* 0xffffffff00007802 */ /* 0x000fe40000000f00 */
[----:B------:R-:W-:-:S03]  /*2d90*/  MOV R2, 0x2dc0 ;  /* 0x00002dc000027802 */ /* 0x000fc60000000f00 */
[----:B------:R1:W-:Y:S04]  /*2da0*/  STS [UR37+0x140], R0 ;  /* 0x00014000ff007988 */ /* 0x0003e80008000825 */
[----:B-1-3-5:R-:W-:Y:S05]  /*2db0*/  CALL.REL.NOINC `($__internal_1_$__cuda_sm10x_tcgen05_guardrail_trap_phase_invalid_during_alloc) ;  /* 0x00000060003c7944 */ /* 0x02afea0003c00000 */
.L_x_52:
[----:B------:R-:W-:Y:S05]  /*2dc0*/  WARPSYNC.ALL ;  /* 0x0000000000007948 */ /* 0x000fea0003800000 */
[----:B------:R-:W2:Y:S01]  /*2dd0*/  S2UR UR5, SR_CgaCtaId ;  /* 0x00000000000579c3 */ /* 0x000ea20000008800 */
[----:B------:R-:W-:Y:S01]  /*2de0*/  UMOV UR4, 0x400 ;  /* 0x0000040000047882 */ /* 0x000fe20000000000 */
[----:B------:R-:W-:-:S06]  /*2df0*/  NOP ;  /* 0x0000000000007918 */ /* 0x000fcc0000000000 */
[----:B------:R-:W-:Y:S06]  /*2e00*/  BAR.ARV 0x6, 0xa0 ;  /* 0x0182800000007b1d */ /* 0x000fec0000002000 */
[----:B------:R-:W4:Y:S01]  /*2e10*/  LDCU UR7, c[0x0][0x38c] ;  /* 0x00007180ff0777ac */ /* 0x000f220008000800 */
[----:B------:R-:W-:Y:S01]  /*2e20*/  IMAD.MOV.U32 R11, RZ, RZ, 0x1 ;  /* 0x00000001ff0b7424 */ /* 0x000fe200078e00ff */
[----:B------:R-:W-:Y:S01]  /*2e30*/  CS2R R8, SRZ ;  /* 0x0000000000087805 */ /* 0x000fe2000001ff00 */
[----:B------:R-:W-:Y:S01]  /*2e40*/  IMAD.MOV.U32 R10, RZ, RZ, RZ ;  /* 0x000000ffff0a7224 */ /* 0x000fe200078e00ff */
[----:B------:R-:W3:Y:S01]  /*2e50*/  LDCU UR6, c[0x0][0x38c] ;  /* 0x00007180ff0677ac */ /* 0x000ee20008000800 */
[----:B------:R-:W-:Y:S01]  /*2e60*/  UMOV UR14, URZ ;  /* 0x000000ff000e7c82 */ /* 0x000fe20008000000 */
[----:B------:R-:W-:Y:S01]  /*2e70*/  UMOV UR13, URZ ;  /* 0x000000ff000d7c82 */ /* 0x000fe20008000000 */
[----:B--2---:R-:W-:Y:S01]  /*2e80*/  ULEA UR5, UR5, UR4, 0x18 ;  /* 0x0000000405057291 */ /* 0x004fe2000f8ec0ff */
[----:B------:R-:W-:Y:S01]  /*2e90*/  UMOV UR24, 0x0 ;  /* 0x0000000000187882 */ /* 0x000fe20000000000 */
[----:B------:R-:W-:-:S02]  /*2ea0*/  UMOV UR25, 0x82104a0 ;  /* 0x082104a000197882 */ /* 0x000fc40000000000 */
[----:B------:R-:W-:Y:S02]  /*2eb0*/  UIADD3 UR10, UPT, UPT, UR5, 0x8400, URZ ;  /* 0x00008400050a7890 */ /* 0x000fe4000fffe0ff */
[----:B------:R-:W-:Y:S02]  /*2ec0*/  UIADD3 UR15, UPT, UPT, UR5, 0x20400, URZ ;  /* 0x00020400050f7890 */ /* 0x000fe4000fffe0ff */
[----:B----4-:R-:W-:Y:S01]  /*2ed0*/  UIADD3 UR7, UPT, UPT, UR7, 0x7f, URZ ;  /* 0x0000007f07077890 */ /* 0x010fe2000fffe0ff */
[----:B-1----:R-:W1:Y:S01]  /*2ee0*/  LDS R0, [UR5+0x140] ;  /* 0x00014005ff007984 */ /* 0x002e620008000800 */
[----:B------:R-:W-:Y:S02]  /*2ef0*/  USHF.R.U32.HI UR10, URZ, 0x4, UR10 ;  /* 0x00000004ff0a7899 */ /* 0x000fe4000801160a */
[----:B------:R-:W-:Y:S02]  /*2f00*/  USHF.R.S32.HI UR4, URZ, 0x1f, UR7 ;  /* 0x0000001fff047899 */ /* 0x000fe40008011407 */
[----:B------:R-:W-:-:S02]  /*2f10*/  USHF.R.U32.HI UR15, URZ, 0x4, UR15 ;  /* 0x00000004ff0f7899 */ /* 0x000fc4000801160f */
[----:B------:R-:W-:Y:S02]  /*2f20*/  ULEA.HI UR4, UR4, UR7, URZ, 0x7 ;  /* 0x0000000704047291 */ /* 0x000fe4000f8f38ff */
[----:B------:R-:W-:Y:S02]  /*2f30*/  ULOP3.LUT UR10, UR10, 0x3fff, URZ, 0xc0, !UPT ;  /* 0x00003fff0a0a7892 */ /* 0x000fe4000f8ec0ff */
[----:B------:R-:W-:Y:S01]  /*2f40*/  USHF.R.S32.HI UR4, URZ, 0x7, UR4 ;  /* 0x00000007ff047899 */ /* 0x000fe20008011404 */
[----:B------:R-:W-:Y:S01]  /*2f50*/  UMOV UR22, 0x0 ;  /* 0x0000000000167882 */ /* 0x000fe20000000000 */
[----:B------:R-:W-:Y:S02]  /*2f60*/  UMOV UR23, 0x82104a0 ;  /* 0x082104a000177882 */ /* 0x000fe40000000000 */
[----:B------:R-:W-:Y:S02]  /*2f70*/  UISETP.LT.AND UP0, UPT, UR4, 0x1, UPT ;  /* 0x000000010400788c */ /* 0x000fe4000bf01270 */
[----:B------:R-:W-:-:S02]  /*2f80*/  ULOP3.LUT UR15, UR15, 0x3fff, URZ, 0xc0, !UPT ;  /* 0x00003fff0f0f7892 */ /* 0x000fc4000f8ec0ff */
[----:B------:R-:W-:Y:S02]  /*2f90*/  USEL UR9, UR4, 0x1, !UP0 ;  /* 0x0000000104097887 */ /* 0x000fe4000c000000 */
[----:B------:R-:W-:Y:S02]  /*2fa0*/  ULOP3.LUT UR10, UR10, 0x10000, URZ, 0xfc, !UPT ;  /* 0x000100000a0a7892 */ /* 0x000fe4000f8efcff */
[----:B------:R-:W-:Y:S02]  /*2fb0*/  UIADD3 UR9, UPT, UPT, -UR9, URZ, URZ ;  /* 0x000000ff09097290 */ /* 0x000fe4000fffe1ff */
[----:B---3--:R-:W-:Y:S01]  /*2fc0*/  UISETP.GE.AND UP3, UPT, UR6, 0x1, UPT ;  /* 0x000000010600788c */ /* 0x008fe2000bf66270 */
[----:B------:R-:W-:Y:S01]  /*2fd0*/  UMOV UR20, 0x0 ;  /* 0x0000000000147882 */ /* 0x000fe20000000000 */
[----:B------:R-:W-:Y:S01]  /*2fe0*/  UMOV UR21, 0x82104a0 ;  /* 0x082104a000157882 */ /* 0x000fe20000000000 */
[----:B------:R-:W-:Y:S01]  /*2ff0*/  UMOV UR18, 0x0 ;  /* 0x0000000000127882 */ /* 0x000fe20000000000 */
[----:B------:R-:W-:Y:S01]  /*3000*/  UMOV UR19, 0x82104a0 ;  /* 0x082104a000137882 */ /* 0x000fe20000000000 */
[----:B-1----:R-:W-:-:S15]  /*3010*/  R2UR UR16, R0 ;  /* 0x00000000001072ca */ /* 0x002fde00000e0000 */
.L_x_61:
[----:B------:R-:W-:Y:S02]  /*3020*/  LEA R0, R10, UR5, 0x3 ;  /* 0x000000050a007c11 */ /* 0x000fe4000f8e18ff */
[----:B------:R-:W-:Y:S02]  /*3030*/  SHF.L.U32 R5, R9, 0x1f, RZ ;  /* 0x0000001f09057819 */ /* 0x000fe400000006ff */
[----:B------:R-:W-:Y:S01]  /*3040*/  PLOP3.LUT P0, PT, PT, PT, UP3, 0x80, 0x8 ;  /* 0x000000000008781c */ /* 0x000fe20003f0f038 */
[----:B------:R-:W-:Y:S01]  /*3050*/  VIADD R3, R0, 0xa0 ;  /* 0x000000a000037836 */ /* 0x000fe20000000000 */
[----:B-1----:R-:W1:Y:S02]  /*3060*/  SYNCS.PHASECHK.TRANS64.TRYWAIT P1, [R0+URZ+0x90], R5 ;  /* 0x00009005000075a7 */ /* 0x002e6400080211ff */
[----:B-1-3--:R-:W-:Y:S09]  /*3070*/  @!P1 BRA `(.L_x_55) ;  /* 0x0000005800189947 */ /* 0x00aff20003800000 */
.L_x_126:
[----:B------:R-:W-:Y:S01]  /*3080*/  LEA R4, R10, UR5, 0x4 ;  /* 0x000000050a047c11 */ /* 0x000fe2000f8e20ff */
[----:B------:R-:W-:Y:S01]  /*3090*/  @UP3 ULEA UR6, UR13, UR5, 0x3 ;  /* 0x000000050d063291 */ /* 0x000fe2000f8e18ff */
[----:B------:R-:W-:Y:S01]  /*30a0*/  PLOP3.LUT P2, PT, PT, PT, PT, 0x80, 0x8 ;  /* 0x000000000008781c */ /* 0x000fe20003f4f070 */
[----:B------:R-:W-:Y:S01]  /*30b0*/  ULEA UR7, UR14, UR5, 0x3 ;  /* 0x000000050e077291 */ /* 0x000fe2000f8e18ff */
[----:B------:R-:W-:Y:S01]  /*30c0*/  PRMT R3, RZ, 0x654, R3 ;  /* 0x00000654ff037816 */ /* 0x000fe20000000003 */
[----:B------:R-:W-:Y:S01]  /*30d0*/  ULEA UR8, UR14, UR16, 0x7 ;  /* 0x000000100e087291 */ /* 0x000fe2000f8e38ff */
[----:B-1----:R-:W1:Y:S01]  /*30e0*/  LDS.128 R4, [R4+0x120] ;  /* 0x0001200004047984 */ /* 0x002e620000000c00 */
[----:B------:R-:W-:Y:S02]  /*30f0*/  @P0 SHF.L.U32 R2, R8, 0x1f, RZ ;  /* 0x0000001f08020819 */ /* 0x000fe400000006ff */
[----:B------:R-:W-:Y:S01]  /*3100*/  SHF.L.U32 R0, R11, 0x1f, RZ ;  /* 0x0000001f0b007819 */ /* 0x000fe200000006ff */
[----:B------:R-:W-:Y:S01]  /*3110*/  @!PT LDS RZ, [RZ] ;  /* 0x00000000fffff984 */ /* 0x000fe20000000800 */
[----:B------:R-:W-:Y:S01]  /*3120*/  @!PT LDS RZ, [RZ] ;  /* 0x00000000fffff984 */ /* 0x000fe20000000800 */
[----:B------:R-:W-:Y:S01]  /*3130*/  @!PT LDS RZ, [RZ] ;  /* 0x00000000fffff984 */ /* 0x000fe20000000800 */
[----:B------:R-:W-:Y:S01]  /*3140*/  @!PT LDS RZ, [RZ] ;  /* 0x00000000fffff984 */ /* 0x000fe20000000800 */
[----:B------:R2:W-:Y:S06]  /*3150*/  MEMBAR.ALL.CTA ;  /* 0x0000000000007992 */ /* 0x0005ec0000008000 */
[----:B--2---:R-:W2:Y:S02]  /*3160*/  FENCE.VIEW.ASYNC.S ;  /* 0x00000000000073c6 */ /* 0x004ea40000000000 */
[----:B--2---:R2:W-:Y:S01]  /*3170*/  SYNCS.ARRIVE.TRANS64.RED.A1T0 RZ, [R3+URZ], RZ ;  /* 0x000000ff03ff79a7 */ /* 0x0045e200081004ff */
[----:B------:R2:W3:Y:S01]  /*3180*/  @P0 SYNCS.PHASECHK.TRANS64.TRYWAIT P2, [UR6], R2 ;  /* 0x00000002ff0005a7 */ /* 0x0004e20008041106 */
[----:B-1----:R-:W-:Y:S01]  /*3190*/  LOP3.LUT P1, RZ, R6, 0x1, RZ, 0xc0, !PT ;  /* 0x0000000106ff7812 */ /* 0x002fe2000782c0ff */
[----:B------:R-:W1:Y:S02]  /*31a0*/  SYNCS.PHASECHK.TRANS64.TRYWAIT P0, [UR7+0xd0], R0 ;  /* 0x0000d000ff0075a7 */ /* 0x000e640008001107 */
[----:B-123--:R-:W-:Y:S10]  /*31b0*/  @!P0 BRA `(.L_x_56) ;  /* 0x0000005400dc8947 */ /* 0x00eff40003800000 */
.L_x_128:
[----:B------:R-:W-:Y:S01]  /*31c0*/  IADD3 R10, PT, PT, R10, 0x1, RZ ;  /* 0x000000010a0a7810 */ /* 0x000fe20007ffe0ff */
[----:B------:R-:W-:Y:S06]  /*31d0*/  BRA.U !UP3, `(.L_x_57) ;  /* 0x000000010bc07547 */ /* 0x000fec000b800000 */
[----:B------:R-:W-:Y:S01]  /*31e0*/  UPLOP3.LUT UP4, UPT, UPT, UPT, UPT, 0x40, 0x4 ;  /* 0x000000000004789c */ /* 0x000fe20003f8e870 */
[----:B------:R-:W-:Y:S01]  /*31f0*/  UMOV UR12, UR9 ;  /* 0x00000009000c7c82 */ /* 0x000fe20008000000 */
[----:B------:R-:W-:Y:S01]  /*3200*/  UMOV UR11, UR4 ;  /* 0x00000004000b7c82 */ /* 0x000fe20008000000 */
[----:B------:R-:W-:-:S08]  /*3210*/  UMOV UR17, UR13 ;  /* 0x0000000d00117c82 */ /* 0x000fd00008000000 */
.L_x_60:
[----:B------:R-:W-:Y:S02]  /*3220*/  UIADD3 UR12, UPT, UPT, UR12, 0x1, URZ ;  /* 0x000000010c0c7890 */ /* 0x000fe4000fffe0ff */
[----:B--2---:R-:W-:Y:S02]  /*3230*/  ULEA UR6, UR17, UR5, 0x3 ;  /* 0x0000000511067291 */ /* 0x004fe4000f8e18ff */
[----:B------:R-:W-:Y:S01]  /*3240*/  UISETP.NE.AND UP0, UPT, UR12, URZ, UPT ;  /* 0x000000ff0c00728c */ /* 0x000fe2000bf05270 */
[----:B---3--:R-:W-:Y:S10]  /*3250*/  @P2 BRA `(.L_x_58) ;  /* 0x00000000000c2947 */ /* 0x008ff40003800000 */
[----:B-1----:R-:W-:Y:S04]  /*3260*/  SHF.L.U32 R3, R8, 0x1f, RZ ;  /* 0x0000001f08037819 */ /* 0x002fe800000006ff */
[----:B------:R-:W1:Y:S02]  /*3270*/  SYNCS.PHASECHK.TRANS64.TRYWAIT P0, [UR6], R3 ;  /* 0x00000003ff0075a7 */ /* 0x000e640008001106 */
[----:B-1----:R-:W-:Y:S05]  /*3280*/  @!P0 BRA `(.L_x_59) ;  /* 0x0000005400c08947 */ /* 0x002fea0003800000 */
.L_x_58:
[----:B------:R-:W-:Y:S01]  /*3290*/  UISETP.NE.AND UP1, UPT, UR11, 0x1, UPT ;  /* 0x000000010b00788c */ /* 0x000fe2000bf25270 */
[----:B------:R-:W-:Y:S01]  /*32a0*/  PLOP3.LUT P2, PT, PT, PT, PT, 0x80, 0x8 ;  /* 0x000000000008781c */ /* 0x000fe20003f4f070 */
[----:B------:R-:W-:Y:S02]  /*32b0*/  UIADD3 UR13, UPT, UPT, UR17, 0x1, URZ ;  /* 0x00000001110d7890 */ /* 0x000fe4000fffe0ff */
[----:B------:R-:W-:Y:S02]  /*32c0*/  ULEA UR28, UR17, UR15, 0xa ;  /* 0x0000000f111c7291 */ /* 0x000fe4000f8e50ff */
[----:B------:R-:W-:Y:S01]  /*32d0*/  UISETP.NE.AND UP2, UPT, UR13, 0x6, UPT ;  /* 0x000000060d00788c */ /* 0x000fe2000bf45270 */
[----:B------:R-:W-:Y:S01]  /*32e0*/  PLOP3.LUT P0, PT, PT, PT, UP1, 0x80, 0x8 ;  /* 0x000000000008781c */ /* 0x000fe20003f0f018 */
[----:B------:R-:W-:Y:S02]  /*32f0*/  UIADD3 UR40, UPT, UPT, UR28, 0x100, URZ ;  /* 0x000001001c287890 */ /* 0x000fe4000fffe0ff */
[----:B------:R-:W-:Y:S02]  /*3300*/  USEL UR27, URZ, 0x1, UP2 ;  /* 0x00000001ff1b7887 */ /* 0x000fe40009000000 */
[----:B------:R-:W-:Y:S02]  /*3310*/  USEL UR13, UR13, URZ, UP2 ;  /* 0x000000ff0d0d7287 */ /* 0x000fe40009000000 */
[----:B------:R-:W-:Y:S02]  /*3320*/  UIADD3 UR36, UPT, UPT, UR28, 0x200, URZ ;  /* 0x000002001c247890 */ /* 0x000fe4000fffe0ff */
[----:B------:R-:W-:Y:S01]  /*3330*/  @UP1 ULEA UR26, UR13, UR5, 0x3 ;  /* 0x000000050d1a1291 */ /* 0x000fe2000f8e18ff */
[----:B------:R-:W-:Y:S01]  /*3340*/  LOP3.LUT R8, R8, UR27, RZ, 0x3c, !PT ;  /* 0x0000001b08087c12 */ /* 0x000fe2000f8e3cff */
[----:B------:R-:W-:Y:S02]  /*3350*/  UIADD3 UR32, UPT, UPT, UR28, 0x300, URZ ;  /* 0x000003001c207890 */ /* 0x000fe4000fffe0ff */
[----:B------:R-:W-:Y:S01]  /*3360*/  UIADD3 UR6, UPT, UPT, UR6, 0x30, URZ ;  /* 0x0000003006067890 */ /* 0x000fe2000fffe0ff */
[----:B-1----:R-:W-:Y:S01]  /*3370*/  @P0 SHF.L.U32 R0, R8, 0x1f, RZ ;  /* 0x0000001f08000819 */ /* 0x002fe200000006ff */
[----:B------:R-:W-:Y:S01]  /*3380*/  UIADD3 UR11, UPT, UPT, UR11, -0x1, URZ ;  /* 0xffffffff0b0b7890 */ /* 0x000fe2000fffe0ff */
[----:B------:R-:W-:Y:S02]  /*3390*/  UMOV UR29, 0x40004040 ;  /* 0x40004040001d7882 */ /* 0x000fe40000000000 */
[----:B------:R2:W3:Y:S01]  /*33a0*/  @P0 SYNCS.PHASECHK.TRANS64.TRYWAIT P2, [UR26], R0 ;  /* 0x00000000ff0005a7 */ /* 0x0004e2000804111a */
[----:B------:R-:W-:Y:S01]  /*33b0*/  ULEA UR26, UR17, UR10, 0xa ;  /* 0x0000000a111a7291 */ /* 0x000fe2000f8e50ff */
[----:B------:R-:W-:Y:S01]  /*33c0*/  UMOV UR27, 0x40004040 ;  /* 0x40004040001b7882 */ /* 0x000fe20000000000 */
[----:B------:R-:W-:Y:S02]  /*33d0*/  UMOV UR41, 0x40004040 ;  /* 0x4000404000297882 */ /* 0x000fe40000000000 */
[----:B------:R-:W-:Y:S02]  /*33e0*/  UIADD3 UR38, UPT, UPT, UR26, 0x2, URZ ;  /* 0x000000021a267890 */ /* 0x000fe4000fffe0ff */
[----:B------:R-:W-:Y:S02]  /*33f0*/  UIADD3 UR34, UPT, UPT, UR26, 0x4, URZ ;  /* 0x000000041a227890 */ /* 0x000fe4000fffe0ff */
[----:B------:R-:W-:Y:S01]  /*3400*/  UIADD3 UR30, UPT, UPT, UR26, 0x6, URZ ;  /* 0x000000061a1e7890 */ /* 0x000fe2000fffe0ff */
[----:B------:R2:W-:Y:S01]  /*3410*/  UTCIMMA gdesc[UR26], gdesc[UR28], tmem[UR8], tmem[UR24], idesc[UR25], UP4 ;  /* 0x00ff181c1a0075ea */ /* 0x0005e2000a000108 */
[----:B------:R-:W-:Y:S01]  /*3420*/  UPLOP3.LUT UP4, UPT, UPT, UPT, UPT, 0x80, 0x8 ;  /* 0x000000000008789c */ /* 0x000fe20003f8f070 */
[----:B------:R-:W-:Y:S01]  /*3430*/  UMOV UR39, 0x40004040 ;  /* 0x4000404000277882 */ /* 0x000fe20000000000 */
[----:B------:R-:W-:Y:S01]  /*3440*/  UMOV UR37, 0x40004040 ;  /* 0x4000404000257882 */ /* 0x000fe20000000000 */
[----:B------:R2:W-:Y:S01]  /*3450*/  UTCIMMA gdesc[UR38], gdesc[UR40], tmem[UR8], tmem[UR22], idesc[UR23], UPT ;  /* 0x00ff1628260075ea */ /* 0x0005e2000b800108 */
[----:B------:R-:W-:Y:S01]  /*3460*/  UMOV UR35, 0x40004040 ;  /* 0x4000404000237882 */ /* 0x000fe20000000000 */
[----:B------:R-:W-:Y:S01]  /*3470*/  UMOV UR33, 0x40004040 ;  /* 0x4000404000217882 */ /* 0x000fe20000000000 */
[----:B------:R-:W-:Y:S01]  /*3480*/  UMOV UR31, 0x40004040 ;  /* 0x40004040001f7882 */ /* 0x000fe20000000000 */
[----:B------:R2:W-:Y:S01]  /*3490*/  UTCIMMA gdesc[UR34], gdesc[UR36], tmem[UR8], tmem[UR20], idesc[UR21], UPT ;  /* 0x00ff1424220075ea */ /* 0x0005e2000b800108 */
[----:B------:R2:W-:Y:S01]  /*34a0*/  UTCIMMA gdesc[UR30], gdesc[UR32], tmem[UR8], tmem[UR18], idesc[UR19], UPT ;  /* 0x00ff12201e0075ea */ /* 0x0005e2000b800108 */
[----:B------:R2:W-:Y:S01]  /*34b0*/  UTCBAR [UR6], URZ ;  /* 0x000000ff060073e9 */ /* 0x0005e200080000ff */
[----:B------:R-:W-:Y:S01]  /*34c0*/  UMOV UR17, UR13 ;  /* 0x0000000d00117c82 */ /* 0x000fe20008000000 */
[----:B------:R-:W-:Y:S05]  /*34d0*/  BRA.U UP0, `(.L_x_60) ;  /* 0xfffffffd00507547 */ /* 0x000fea000b83ffff */
.L_x_57:
[----:B------:R-:W-:Y:S01]  /*34e0*/  UIADD3 UR14, UPT, UPT, UR14, 0x1, URZ ;  /* 0x000000010e0e7890 */ /* 0x000fe2000fffe0ff */
[C---:B------:R-:W-:Y:S01]  /*34f0*/  ISETP.NE.AND P0, PT, R10.reuse, 0x2, PT ;  /* 0x000000020a00780c */ /* 0x040fe20003f05270 */
[----:B------:R-:W-:Y:S02]  /*3500*/  UIADD3 UR7, UPT, UPT, UR7, 0xb0, URZ ;  /* 0x000000b007077890 */ /* 0x000fe4000fffe0ff */
[----:B------:R-:W-:Y:S01]  /*3510*/  UISETP.NE.AND UP0, UPT, UR14, 0x4, UPT ;  /* 0x000000040e00788c */ /* 0x000fe2000bf05270 */
[----:B-12---:R-:W-:Y:S02]  /*3520*/  SEL R0, RZ, 0x1, P0 ;  /* 0x00000001ff007807 */ /* 0x006fe40000000000 */
[----:B------:R-:W-:Y:S01]  /*3530*/  SEL R10, R10, RZ, P0 ;  /* 0x000000ff0a0a7207 */ /* 0x000fe20000000000 */
[----:B------:R-:W-:Y:S01]  /*3540*/  USEL UR6, URZ, 0x1, UP0 ;  /* 0x00000001ff067887 */ /* 0x000fe20008000000 */
[----:B------:R-:W-:Y:S01]  /*3550*/  LOP3.LUT R9, R9, R0, RZ, 0x3c, !PT ;  /* 0x0000000009097212 */ /* 0x000fe200078e3cff */
[----:B------:R-:W-:Y:S01]  /*3560*/  USEL UR14, UR14, URZ, UP0 ;  /* 0x000000ff0e0e7287 */ /* 0x000fe20008000000 */
[----:B------:R1:W-:Y:S03]  /*3570*/  UTCBAR [UR7], URZ ;  /* 0x000000ff070073e9 */ /* 0x0003e600080000ff */
[----:B------:R-:W-:Y:S01]  /*3580*/  LOP3.LUT R11, R11, UR6, RZ, 0x3c, !PT ;  /* 0x000000060b0b7c12 */ /* 0x000fe2000f8e3cff */
[----:B------:R-:W-:Y:S07]  /*3590*/  @P1 BRA `(.L_x_61) ;  /* 0xfffffff800a01947 */ /* 0x000fee000383ffff */
[----:B------:R-:W2:Y:S01]  /*35a0*/  S2UR UR4, SR_CgaCtaId ;  /* 0x00000000000479c3 */ /* 0x000ea20000008800 */
[----:B------:R-:W-:Y:S01]  /*35b0*/  ELECT P0, URZ, PT ;  /* 0x0000000000ff782f */ /* 0x000fe20003800000 */
[----:B------:R-:W-:Y:S01]  /*35c0*/  IMAD.MOV.U32 R0, RZ, RZ, 0x1 ;  /* 0x00000001ff007424 */ /* 0x000fe200078e00ff */
[----:B------:R-:W-:Y:S01]  /*35d0*/  UIADD3 UR5, UPT, UPT, UR5, 0xd0, URZ ;  /* 0x000000d005057890 */ /* 0x000fe2000fffe0ff */
[----:B------:R-:W-:Y:S01]  /*35e0*/  SHF.L.U32 R3, R11, 0x1f, RZ ;  /* 0x0000001f0b037819 */ /* 0x000fe200000006ff */
[----:B------:R-:W-:-:S03]  /*35f0*/  UMOV UR6, 0x40 ;  /* 0x0000004000067882 */ /* 0x000fc60000000000 */
[----:B------:R-:W-:Y:S01]  /*3600*/  UVIRTCOUNT.DEALLOC.SMPOOL 0x80 ;  /* 0x000000800000784c */ /* 0x000fe20000000000 */
[----:B--2---:R-:W-:Y:S02]  /*3610*/  ULEA UR4, UR4, UR6, 0x18 ;  /* 0x0000000604047291 */ /* 0x004fe4000f8ec0ff */
[----:B------:R-:W-:-:S07]  /*3620*/  ULEA UR6, UR14, UR5, 0x3 ;  /* 0x000000050e067291 */ /* 0x000fce000f8e18ff */
[----:B------:R2:W-:Y:S02]  /*3630*/  @P0 STS.U8 [UR4+0x1c], R0 ;  /* 0x00001c00ff000988 */ /* 0x0005e40008000004 */
[----:B------:R-:W4:Y:S02]  /*3640*/  SYNCS.PHASECHK.TRANS64.TRYWAIT P0, [UR6], R3 ;  /* 0x00000003ff0075a7 */ /* 0x000f240008001106 */
[----:B--2-4-:R-:W-:Y:S05]  /*3650*/  @!P0 BRA `(.L_x_62) ;  /* 0x0000005000e48947 */ /* 0x014fea0003800000 */
.L_x_131:
[----:B-1----:R-:W-:-:S04]  /*3660*/  UIADD3 UR7, UPT, UPT, UR14, 0x1, URZ ;  /* 0x000000010e077890 */ /* 0x002fc8000fffe0ff */
[----:B------:R-:W-:-:S04]  /*3670*/  UISETP.NE.AND UP0, UPT, UR7, 0x4, UPT ;  /* 0x000000040700788c */ /* 0x000fc8000bf05270 */
[----:B------:R-:W-:Y:S02]  /*3680*/  USEL UR8, URZ, 0x1, UP0 ;  /* 0x00000001ff087887 */ /* 0x000fe40008000000 */
[----:B------:R-:W-:-:S04]  /*3690*/  USEL UR7, UR7, URZ, UP0 ;  /* 0x000000ff07077287 */ /* 0x000fc80008000000 */
[----:B------:R-:W-:Y:S01]  /*36a0*/  ULEA UR6, UR7, UR5, 0x3 ;  /* 0x0000000507067291 */ /* 0x000fe2000f8e18ff */
[----:B------:R-:W-:-:S04]  /*36b0*/  LOP3.LUT R2, R11, UR8, RZ, 0x3c, !PT ;  /* 0x000000080b027c12 */ /* 0x000fc8000f8e3cff */
[----:B--2---:R-:W-:-:S04]  /*36c0*/  SHF.L.U32 R3, R2, 0x1f, RZ ;  /* 0x0000001f02037819 */ /* 0x004fc800000006ff */
[----:B------:R-:W1:Y:S02]  /*36d0*/  SYNCS.PHASECHK.TRANS64.TRYWAIT P0, [UR6], R3 ;  /* 0x00000003ff0075a7 */ /* 0x000e640008001106 */
[----:B-1----:R-:W-:Y:S05]  /*36e0*/  @!P0 BRA `(.L_x_63) ;  /* 0x0000005000d88947 */ /* 0x002fea0003800000 */
.L_x_133:
        /* <DEDUP_REMOVED lines=9> */
.L_x_135:
[----:B------:R-:W-:-:S04]  /*3780*/  UIADD3 UR7, UPT, UPT, UR7, 0x1, URZ ;  /* 0x0000000107077890 */ /* 0x000fc8000fffe0ff */
[----:B------:R-:W-:-:S04]  /*3790*/  UISETP.NE.AND UP0, UPT, UR7, 0x4, UPT ;  /* 0x000000040700788c */ /* 0x000fc8000bf05270 */
[----:B------:R-:W-:Y:S02]  /*37a0*/  USEL UR6, URZ, 0x1, UP0 ;  /* 0x00000001ff067887 */ /* 0x000fe40008000000 */
[----:B------:R-:W-:-:S04]  /*37b0*/  USEL UR7, UR7, URZ, UP0 ;  /* 0x000000ff07077287 */ /* 0x000fc80008000000 */
[----:B------:R-:W-:Y:S01]  /*37c0*/  ULEA UR7, UR7, UR5, 0x3 ;  /* 0x0000000507077291 */ /* 0x000fe2000f8e18ff */
[----:B-1----:R-:W-:-:S04]  /*37d0*/  LOP3.LUT R3, R2, UR6, RZ, 0x3c, !PT ;  /* 0x0000000602037c12 */ /* 0x002fc8000f8e3cff */
[----:B------:R-:W-:-:S04]  /*37e0*/  SHF.L.U32 R3, R3, 0x1f, RZ ;  /* 0x0000001f03037819 */ /* 0x000fc800000006ff */
[----:B------:R-:W1:Y:S02]  /*37f0*/  SYNCS.PHASECHK.TRANS64.TRYWAIT P0, [UR7], R3 ;  /* 0x00000003ff0075a7 */ /* 0x000e640008001107 */
[----:B-1----:R-:W-:Y:S05]  /*3800*/  @!P0 BRA `(.L_x_65) ;  /* 0x0000005000c08947 */ /* 0x002fea0003800000 */
.L_x_137:
[----:B------:R-:W-:Y:S01]  /*3810*/  NOP ;  /* 0x0000000000007918 */ /* 0x000fe20000000000 */
[----:B-1----:R-:W1:Y:S01]  /*3820*/  LDS R0, [UR4+0x14] ;  /* 0x00001404ff007984 */ /* 0x002e620008000800 */
[----:B------:R-:W-:Y:S01]  /*3830*/  ULOP3.LUT UR6, UR16, 0xffff, URZ, 0xc0, !UPT ;  /* 0x0000ffff10067892 */ /* 0x000fe2000f8ec0ff */
[----:B------:R-:W-:Y:S01]  /*3840*/  UMOV UR8, 0xffff ;  /* 0x0000ffff00087882 */ /* 0x000fe20000000000 */
[----:B------:R-:W-:Y:S02]  /*3850*/  UMOV UR5, 0x1 ;  /* 0x0000000100057882 */ /* 0x000fe40000000000 */
[----:B------:R-:W-:-:S04]  /*3860*/  USHF.R.U32.HI UR6, URZ, 0x5, UR6 ;  /* 0x00000005ff067899 */ /* 0x000fc80008011606 */
[----:B------:R-:W-:Y:S02]  /*3870*/  USHF.L.U32 UR8, UR8, UR6, URZ ;  /* 0x0000000608087299 */ /* 0x000fe400080006ff */
[----:B------:R-:W-:-:S04]  /*3880*/  USHF.L.U32 UR5, UR5, UR6, URZ ;  /* 0x0000000605057299 */ /* 0x000fc800080006ff */
[----:B-1----:R-:W-:-:S04]  /*3890*/  LOP3.LUT R0, R0, UR8, RZ, 0xc0, !PT ;  /* 0x0000000800007c12 */ /* 0x002fc8000f8ec0ff */
[----:B------:R-:W-:-:S13]  /*38a0*/  ISETP.NE.AND P0, PT, R0, UR8, PT ;  /* 0x0000000800007c0c */ /* 0x000fda000bf05270 */
[----:B------:R-:W-:Y:S05]  /*38b0*/  @P0 BRA `(.L_x_66) ;  /* 0x0000000000580947 */ /* 0x000fea0003800000 */
[----:B------:R-:W1:Y:S02]  /*38c0*/  LDS R0, [UR4+0x18] ;  /* 0x00001804ff007984 */ /* 0x000e640008000800 */
[----:B-1----:R-:W-:-:S04]  /*38d0*/  LOP3.LUT R0, R0, UR5, RZ, 0xc0, !PT ;  /* 0x0000000500007c12 */ /* 0x002fc8000f8ec0ff */
[----:B------:R-:W-:-:S13]  /*38e0*/  ISETP.NE.AND P0, PT, R0, UR5, PT ;  /* 0x0000000500007c0c */ /* 0x000fda000bf05270 */
[----:B------:R-:W-:Y:S05]  /*38f0*/  @P0 BRA `(.L_x_67) ;  /* 0x00000000003c0947 */ /* 0x000fea0003800000 */
[----:B------:R-:W1:Y:S01]  /*3900*/  S2R R2, SR_LANEID ;  /* 0x0000000000027919 */ /* 0x000e620000000000 */
[----:B------:R-:W-:Y:S01]  /*3910*/  ULOP3.LUT UR8, URZ, UR8, URZ, 0x33, !UPT ;  /* 0x00000008ff087292 */ /* 0x000fe2000f8e33ff */
[----:B------:R-:W-:Y:S01]  /*3920*/  LOP3.LUT R4, RZ, UR5, RZ, 0x33, !PT ;  /* 0x00000005ff047c12 */ /* 0x000fe2000f8e33ff */
[----:B------:R-:W-:Y:S02]  /*3930*/  VOTEU.ANY UR7, UPT, PT ;  /* 0x0000000000077886 */ /* 0x000fe400038e0100 */
[----:B------:R-:W-:Y:S01]  /*3940*/  UFLO.U32 UR7, UR7 ;  /* 0x00000007000772bd */ /* 0x000fe200080e0000 */
[----:B------:R-:W2:Y:S01]  /*3950*/  REDUX UR5, R4 ;  /* 0x00000000040573c4 */ /* 0x000ea20000000000 */
[----:B------:R-:W-:-:S06]  /*3960*/  IMAD.U32 R0, RZ, RZ, UR8 ;  /* 0x00000008ff007e24 */ /* 0x000fcc000f8e00ff */
[----:B------:R4:W-:Y:S01]  /*3970*/  UTCATOMSWS.AND URZ, UR8 ;  /* 0x0000000800ff79e3 */ /* 0x0009e20008000000 */
[----:B------:R-:W3:Y:S01]  /*3980*/  REDUX UR6, R0 ;  /* 0x00000000000673c4 */ /* 0x000ee20000000000 */
[----:B-1----:R-:W-:Y:S01]  /*3990*/  ISETP.EQ.U32.AND P0, PT, R2, UR7, PT ;  /* 0x0000000702007c0c */ /* 0x002fe2000bf02070 */
[----:B--2---:R-:W-:Y:S01]  /*39a0*/  IMAD.U32 R2, RZ, RZ, UR5 ;  /* 0x00000005ff027e24 */ /* 0x004fe2000f8e00ff */
[----:B---3--:R-:W-:-:S11]  /*39b0*/  MOV R3, UR6 ;  /* 0x0000000600037c02 */ /* 0x008fd60008000f00 */
[----:B------:R4:W-:Y:S04]  /*39c0*/  @P0 ATOMS.AND RZ, [UR4+0x14], R3 ;  /* 0x00001403ffff098c */ /* 0x0009e8000a800004 */
[----:B------:R4:W-:Y:S01]  /*39d0*/  @P0 ATOMS.AND RZ, [UR4+0x18], R2 ;  /* 0x00001802ffff098c */ /* 0x0009e2000a800004 */
[----:B------:R-:W-:Y:S05]  /*39e0*/  BRA `(.L_x_68) ;  /* 0x0000000000147947 */ /* 0x000fea0003800000 */
.L_x_67:
[----:B------:R-:W-:Y:S02]  /*39f0*/  MOV R2, 0x3a10 ;  /* 0x00003a1000027802 */ /* 0x000fe40000000f00 */
[----:B---3-5:R-:W-:Y:S05]  /*3a00*/  CALL.REL.NOINC `($__internal_0_$__cuda_sm10x_tcgen05_guardrail_trap_col_being_dealloced_not_returned_by_alloc) ;  /* 0x00000054001c7944 */ /* 0x028fea0003c00000 */
[----:B------:R-:W-:Y:S05]  /*3a10*/  BRA `(.L_x_68) ;  /* 0x0000000000087947 */ /* 0x000fea0003800000 */
.L_x_66:
[----:B------:R-:W-:Y:S02]  /*3a20*/  MOV R2, 0x3a40 ;  /* 0x00003a4000027802 */ /* 0x000fe40000000f00 */
[----:B---3-5:R-:W-:Y:S05]  /*3a30*/  CALL.REL.NOINC `($__internal_2_$__cuda_sm10x_tcgen05_guardrail_trap_unallocated_columns_being_dealloced) ;  /* 0x0000005400287944 */ /* 0x028fea0003c00000 */
.L_x_68:
[----:B------:R-:W-:Y:S01]  /*3a40*/  NOP ;  /* 0x0000000000007918 */ /* 0x000fe20000000000 */
[----:B----4-:R-:W-:Y:S05]  /*3a50*/  EXIT ;  /* 0x000000000000794d */ /* 0x010fea0003800000 */
.L_x_50:
[----:B------:R-:W-:-:S09]  /*3a60*/  UISETP.NE.OR UP2, UPT, UR8, 0x3, !UP2 ;  /* 0x000000030800788c */ /* 0x000fd2000d745670 */
[----:B------:R-:W-:Y:S05]  /*3a70*/  BRA.U UP2, `(.L_x_69) ;  /* 0x0000000d02407547 */ /* 0x000fea000b800000 */
[----:B------:R-:W1:Y:S01]  /*3a80*/  LDC R0, c[0x0][0xb30] ;  /* 0x0002cc00ff007b82 */ /* 0x000e620000000800 */
[----:B------:R-:W2:Y:S01]  /*3a90*/  LDCU.64 UR8, c[0x0][0x888] ;  /* 0x00011100ff0877ac */ /* 0x000ea20008000a00 */
[----:B------:R-:W-:Y:S02]  /*3aa0*/  HFMA2 R29, -RZ, RZ, 0, 0 ;  /* 0x00000000ff1d7431 */ /* 0x000fe400000001ff */
[----:B------:R-:W-:Y:S01]  /*3ab0*/  IMAD.MOV.U32 R31, RZ, RZ, 0x1 ;  /* 0x00000001ff1f7424 */ /* 0x000fe200078e00ff */
[----:B------:R-:W-:Y:S01]  /*3ac0*/  MOV R23, 0x2000 ;  /* 0x0000200000177802 */ /* 0x000fe20000000f00 */
[----:B------:R-:W4:Y:S01]  /*3ad0*/  LDCU.64 UR4, c[0x0][0x890] ;  /* 0x00011200ff0477ac */ /* 0x000f220008000a00 */
[----:B------:R-:W-:Y:S01]  /*3ae0*/  IMAD.MOV.U32 R30, RZ, RZ, RZ ;  /* 0x000000ffff1e7224 */ /* 0x000fe200078e00ff */
[----:B------:R-:W3:Y:S01]  /*3af0*/  LDC R19, c[0x0][0x370] ;  /* 0x0000dc00ff137b82 */ /* 0x000ee20000000800 */
[----:B------:R-:W-:Y:S01]  /*3b00*/  UMOV UR7, 0x400 ;  /* 0x0000040000077882 */ /* 0x000fe20000000000 */
[----:B------:R-:W-:-:S02]  /*3b10*/  UPLOP3.LUT UP1, UPT, UPT, UPT, UPT, 0x40, 0x4 ;  /* 0x000000000004789c */ /* 0x000fc40003f2e870 */
[----:B------:R-:W-:-:S04]  /*3b20*/  ULEA UR7, UR37, UR7, 0x18 ;  /* 0x0000000725077291 */ /* 0x000fc8000f8ec0ff */
[----:B------:R-:W3:Y:S01]  /*3b30*/  LDC R2, c[0x0][0xb0c] ;  /* 0x0002c300ff027b82 */ /* 0x000ee20000000800 */
[----:B------:R-:W-:Y:S02]  /*3b40*/  UIADD3 UR13, UPT, UPT, UR7, 0x68, URZ ;  /* 0x00000068070d7890 */ /* 0x000fe4000fffe0ff */
[----:B--2---:R-:W-:Y:S02]  /*3b50*/  UISETP.NE.U32.AND UP2, UPT, UR8, URZ, UPT ;  /* 0x000000ff0800728c */ /* 0x004fe4000bf45070 */
[----:B------:R-:W-:Y:S02]  /*3b60*/  UIADD3 UR17, UPT, UPT, UR7, 0x60, URZ ;  /* 0x0000006007117890 */ /* 0x000fe4000fffe0ff */
[----:B----4-:R-:W-:Y:S01]  /*3b70*/  UISETP.NE.U32.AND UP3, UPT, UR4, URZ, UPT ;  /* 0x000000ff0400728c */ /* 0x010fe2000bf65070 */
[----:B------:R-:W2:Y:S01]  /*3b80*/  LDC R18, c[0x0][0xb20] ;  /* 0x0002c800ff127b82 */ /* 0x000ea20000000800 */
[----:B-1----:R-:W-:Y:S01]  /*3b90*/  ISETP.NE.AND P1, PT, R0, 0x1, PT ;  /* 0x000000010000780c */ /* 0x002fe20003f25270 */
[----:B------:R-:W-:-:S02]  /*3ba0*/  UISETP.NE.AND.EX UP2, UPT, UR9, URZ, UPT, UP2 ;  /* 0x000000ff0900728c */ /* 0x000fc4000bf45320 */
[----:B------:R-:W-:Y:S02]  /*3bb0*/  UPRMT UR13, UR37, 0x654, UR13 ;  /* 0x00000654250d7896 */ /* 0x000fe4000800000d */
[----:B------:R-:W-:Y:S02]  /*3bc0*/  UISETP.NE.AND.EX UP3, UPT, UR5, URZ, UPT, UP3 ;  /* 0x000000ff0500728c */ /* 0x000fe4000bf65330 */
[----:B------:R-:W1:Y:S08]  /*3bd0*/  LDC.64 R32, c[0x0][0x348] ;  /* 0x0000d200ff207b82 */ /* 0x000e700000000a00 */
[----:B------:R-:W4:Y:S08]  /*3be0*/  LDC.64 R16, c[0x0][0xb10] ;  /* 0x0002c400ff107b82 */ /* 0x000f300000000a00 */
[----:B------:R-:W1:Y:S08]  /*3bf0*/  LDC.64 R6, c[0x0][0xb18] ;  /* 0x0002c600ff067b82 */ /* 0x000e700000000a00 */
[----:B------:R-:W1:Y:S08]  /*3c00*/  LDC.64 R4, c[0x0][0xb28] ;  /* 0x0002ca00ff047b82 */ /* 0x000e700000000a00 */
[----:B--23--:R-:W1:Y:S02]  /*3c10*/  LDC R22, c[0x0][0x374] ;  /* 0x0000dd00ff167b82 */ /* 0x00ce640000000800 */
.L_x_78:
[C---:B------:R-:W-:Y:S02]  /*3c20*/  LEA R0, R30.reuse, UR7, 0x3 ;  /* 0x000000071e007c11 */ /* 0x040fe4000f8e18ff */
[----:B------:R-:W-:Y:S02]  /*3c30*/  SHF.L.U32 R3, R29, 0x1f, RZ ;  /* 0x0000001f1d037819 */ /* 0x000fe400000006ff */
[----:B------:R-:W-:Y:S02]  /*3c40*/  LEA R24, R30, UR7, 0x4 ;  /* 0x000000071e187c11 */ /* 0x000fe4000f8e20ff */
[----:B--2---:R-:W2:Y:S02]  /*3c50*/  SYNCS.PHASECHK.TRANS64.TRYWAIT P0, [R0+URZ+0x90], R3 ;  /* 0x00009003000075a7 */ /* 0x004ea400080011ff */
[----:B--2---:R-:W-:Y:S05]  /*3c60*/  @!P0 BRA `(.L_x_70) ;  /* 0x0000004c00c08947 */ /* 0x004fea0003800000 */
.L_x_138:
[----:B------:R-:W-:Y:S01]  /*3c70*/  ISETP.GE.AND P0, PT, R72, 0x1, PT ;  /* 0x000000014800780c */ /* 0x000fe20003f06270 */
[----:B------:R-:W3:Y:S01]  /*3c80*/  LDS.128 R24, [R24+0x120] ;  /* 0x0001200018187984 */ /* 0x000ee20000000c00 */
[----:B--2---:R-:W-:Y:S01]  /*3c90*/  VIADD R0, R0, 0xa0 ;  /* 0x000000a000007836 */ /* 0x004fe20000000000 */
[----:B------:R-:W-:Y:S01]  /*3ca0*/  @!PT LDS RZ, [RZ] ;  /* 0x00000000fffff984 */ /* 0x000fe20000000800 */
[----:B------:R-:W-:Y:S01]  /*3cb0*/  @!PT LDS RZ, [RZ] ;  /* 0x00000000fffff984 */ /* 0x000fe20000000800 */
[----:B------:R-:W-:Y:S01]  /*3cc0*/  @!PT LDS RZ, [RZ] ;  /* 0x00000000fffff984 */ /* 0x000fe20000000800 */
[----:B------:R-:W-:Y:S01]  /*3cd0*/  @!PT LDS RZ, [RZ] ;  /* 0x00000000fffff984 */ /* 0x000fe20000000800 */
[----:B------:R2:W-:Y:S06]  /*3ce0*/  MEMBAR.ALL.CTA ;  /* 0x0000000000007992 */ /* 0x0005ec0000008000 */
[----:B--2---:R-:W2:Y:S01]  /*3cf0*/  FENCE.VIEW.ASYNC.S ;  /* 0x00000000000073c6 */ /* 0x004ea20000000000 */
[----:B------:R-:W-:Y:S04]  /*3d00*/  PRMT R0, RZ, 0x654, R0 ;  /* 0x00000654ff007816 */ /* 0x000fe80000000000 */
[----:B--2---:R2:W-:Y:S01]  /*3d10*/  SYNCS.ARRIVE.TRANS64.RED.A1T0 RZ, [R0+URZ], RZ ;  /* 0x000000ff00ff79a7 */ /* 0x0045e200081004ff */
[----:B---3--:R-:W-:Y:S11]  /*3d20*/  LOP3.LUT P3, RZ, R26, 0x1, RZ, 0xc0, !PT ;  /* 0x000000011aff7812 */ /* 0x008ff6000786c0ff */
[----:B------:R-:W-:Y:S02]  /*3d30*/  @!UPT UIADD3 URZ, UPT, UPT, URZ, URZ, URZ ;  /* 0x000000fffffff290 */ /* 0x000fe4000fffe0ff */
[----:B------:R-:W-:Y:S02]  /*3d40*/  @P3 MOV R13, R24 ;  /* 0x00000018000d3202 */ /* 0x000fe40000000f00 */
[----:B------:R-:W-:Y:S01]  /*3d50*/  @P3 LOP3.LUT R8, R25, 0xffff, RZ, 0xc0, !PT ;  /* 0x0000ffff19083812 */ /* 0x000fe200078ec0ff */
[----:B--2---:R-:W-:Y:S06]  /*3d60*/  @!P0 BRA `(.L_x_71) ;  /* 0x0000000000a48947 */ /* 0x004fec0003800000 */
[----:B-1----:R-:W-:Y:S01]  /*3d70*/  IMAD.HI.U32 R35, R22, R7, RZ ;  /* 0x0000000716237227 */ /* 0x002fe200078e00ff */
[----:B------:R-:W-:Y:S02]  /*3d80*/  ISETP.NE.AND P0, PT, R6, 0x1, PT ;  /* 0x000000010600780c */ /* 0x000fe40003f05270 */
[----:B------:R-:W-:Y:S01]  /*3d90*/  ISETP.NE.AND P2, PT, R72, 0x1, PT ;  /* 0x000000014800780c */ /* 0x000fe20003f45270 */
[----:B----4-:R-:W-:Y:S01]  /*3da0*/  IMAD.HI.U32 R34, R19, R16, RZ ;  /* 0x0000001013227227 */ /* 0x010fe200078e00ff */
[----:B------:R-:W-:Y:S02]  /*3db0*/  SHF.R.U32.HI R35, RZ, R18, R35 ;  /* 0x00000012ff237219 */ /* 0x000fe40000011623 */
[----:B------:R-:W-:Y:S01]  /*3dc0*/  ISETP.NE.AND P4, PT, R2, 0x1, PT ;  /* 0x000000010200780c */ /* 0x000fe20003f85270 */
[----:B------:R-:W-:Y:S01]  /*3dd0*/  IMAD.HI.U32 R36, R13, R16, RZ ;  /* 0x000000100d247227 */ /* 0x000fe200078e00ff */
[----:B------:R-:W-:Y:S02]  /*3de0*/  SHF.R.U32.HI R34, RZ, R17, R34 ;  /* 0x00000011ff227219 */ /* 0x000fe40000011622 */
[----:B------:R-:W-:Y:S01]  /*3df0*/  SEL R3, R22, R35, !P0 ;  /* 0x0000002316037207 */ /* 0x000fe20004000000 */
[C---:B------:R-:W-:Y:S01]  /*3e00*/  IMAD.HI.U32 R35, R8.reuse, R7, RZ ;  /* 0x0000000708237227 */ /* 0x040fe200078e00ff */
[----:B------:R-:W-:Y:S02]  /*3e10*/  SEL R11, R19, R34, !P4 ;  /* 0x00000022130b7207 */ /* 0x000fe40006000000 */
[----:B------:R-:W-:Y:S01]  /*3e20*/  SHF.R.U32.HI R36, RZ, R17, R36 ;  /* 0x00000011ff247219 */ /* 0x000fe20000011624 */
[----:B------:R-:W-:Y:S01]  /*3e30*/  IMAD.HI.U32 R38, R3, R4, RZ ;  /* 0x0000000403267227 */ /* 0x000fe200078e00ff */
[----:B------:R-:W-:Y:S03]  /*3e40*/  SHF.R.U32.HI R35, RZ, R18, R35 ;  /* 0x00000012ff237219 */ /* 0x000fe60000011623 */
[----:B------:R-:W-:Y:S01]  /*3e50*/  IMAD.HI.U32 R34, R11, R4, RZ ;  /* 0x000000040b227227 */ /* 0x000fe200078e00ff */
[----:B------:R-:W-:Y:S02]  /*3e60*/  @P2 SHF.R.U32.HI R3, RZ, R5, R38 ;  /* 0x00000005ff032219 */ /* 0x000fe40000011626 */
[----:B------:R-:W-:Y:S02]  /*3e70*/  SEL R9, R8, R35, !P0 ;  /* 0x0000002308097207 */ /* 0x000fe40004000000 */
[----:B------:R-:W-:Y:S01]  /*3e80*/  @P2 SHF.R.U32.HI R11, RZ, R5, R34 ;  /* 0x00000005ff0b2219 */ /* 0x000fe20000011622 */
[C---:B------:R-:W-:Y:S01]  /*3e90*/  IMAD R10, R72.reuse, R3, RZ ;  /* 0x00000003480a7224 */ /* 0x040fe200078e02ff */
[----:B------:R-:W-:Y:S01]  /*3ea0*/  SEL R3, R13, R36, !P4 ;  /* 0x000000240d037207 */ /* 0x000fe20006000000 */
[C---:B------:R-:W-:Y:S03]  /*3eb0*/  IMAD.HI.U32 R14, R9.reuse, R4, RZ ;  /* 0x00000004090e7227 */ /* 0x040fe600078e00ff */
[----:B------:R-:W-:Y:S01]  /*3ec0*/  ISETP.GE.AND P0, PT, R9, R10, PT ;  /* 0x0000000a0900720c */ /* 0x000fe20003f06270 */
[C---:B------:R-:W-:Y:S01]  /*3ed0*/  IMAD R12, R72.reuse, R11, RZ ;  /* 0x0000000b480c7224 */ /* 0x040fe200078e02ff */
[-C--:B------:R-:W-:Y:S04]  /*3ee0*/  SHF.R.U32.HI R14, RZ, R5.reuse, R14 ;  /* 0x00000005ff0e7219 */ /* 0x080fe8000001160e */
[----:B------:R-:W-:Y:S02]  /*3ef0*/  ISETP.GE.OR P0, PT, R3, R12, P0 ;  /* 0x0000000c0300720c */ /* 0x000fe40000706670 */
[----:B------:R-:W-:Y:S05]  /*3f00*/  SEL R15, R9, R14, !P2 ;  /* 0x0000000e090f7207 */ /* 0x000fea0005000000 */
[----:B------:R-:W-:Y:S04]  /*3f10*/  IMAD.MOV R14, RZ, RZ, -R15 ;  /* 0x000000ffff0e7224 */ /* 0x000fe800078e0a0f */
[----:B------:R-:W-:Y:S02]  /*3f20*/  IMAD R14, R72, R14, R9 ;  /* 0x0000000e480e7224 */ /* 0x000fe400078e0209 */
[C---:B------:R-:W-:Y:S05]  /*3f30*/  @!P0 IMAD.HI.U32 R10, R3.reuse, R4, RZ ;  /* 0x00000004030a8227 */ /* 0x040fea00078e00ff */
[----:B------:R-:W-:Y:S04]  /*3f40*/  @!P0 SHF.R.U32.HI R10, RZ, R5, R10 ;  /* 0x00000005ff0a8219 */ /* 0x000fe8000001160a */
[----:B------:R-:W-:Y:S01]  /*3f50*/  @!P0 SEL R0, R3, R10, !P2 ;  /* 0x0000000a03008207 */ /* 0x000fe20005000000 */
[----:B------:R-:W-:Y:S03]  /*3f60*/  IMAD.MOV R10, RZ, RZ, -R3 ;  /* 0x000000ffff0a7224 */ /* 0x000fe600078e0a03 */
[----:B------:R-:W-:Y:S01]  /*3f70*/  @!P0 IADD3 R15, PT, PT, R15, -R0, RZ ;  /* 0x800000000f0f8210 */ /* 0x000fe20007ffe0ff */
[----:B------:R-:W-:Y:S01]  /*3f80*/  @!P0 IMAD R0, R11, R14, R0 ;  /* 0x0000000e0b008224 */ /* 0x000fe200078e0200 */
[----:B------:R-:W-:Y:S01]  /*3f90*/  IADD3 R11, PT, PT, -R9, RZ, RZ ;  /* 0x000000ff090b7210 */ /* 0x000fe20007ffe1ff */
[----:B------:R-:W-:Y:S02]  /*3fa0*/  IMAD R13, R2, R10, R13 ;  /* 0x0000000a020d7224 */ /* 0x000fe400078e020d */
[----:B------:R-:W-:Y:S02]  /*3fb0*/  @!P0 IMAD R9, R15, R72, R3 ;  /* 0x000000480f098224 */ /* 0x000fe400078e0203 */
[----:B------:R-:W-:Y:S02]  /*3fc0*/  @!P0 IMAD.MOV.U32 R3, RZ, RZ, R0 ;  /* 0x000000ffff038224 */ /* 0x000fe400078e0000 */
[----:B------:R-:W-:Y:S02]  /*3fd0*/  IMAD R8, R6, R11, R8 ;  /* 0x0000000b06087224 */ /* 0x000fe400078e0208 */
[----:B------:R-:W-:Y:S02]  /*3fe0*/  IMAD R13, R3, R2, R13 ;  /* 0x00000002030d7224 */ /* 0x000fe400078e020d */
[----:B------:R-:W-:Y:S02]  /*3ff0*/  IMAD R8, R9, R6, R8 ;  /* 0x0000000609087224 */ /* 0x000fe400078e0208 */
.L_x_71:
[----:B------:R-:W-:Y:S05]  /*4000*/  BRA.U UP1, `(.L_x_72) ;  /* 0x0000000101107547 */ /* 0x000fea000b800000 */
[----:B------:R-:W-:Y:S04]  /*4010*/  MOV R0, UR6 ;  /* 0x0000000600007c02 */ /* 0x000fe80008000f00 */
[----:B------:R-:W-:Y:S04]  /*4020*/  SHF.L.U32 R3, R0, 0x1f, RZ ;  /* 0x0000001f00037819 */ /* 0x000fe800000006ff */
[----:B------:R-:W2:Y:S02]  /*4030*/  SYNCS.PHASECHK.TRANS64.TRYWAIT P0, [UR7+0x88], R3 ;  /* 0x00008803ff0075a7 */ /* 0x000ea40008001107 */
[----:B--2---:R-:W-:Y:S05]  /*4040*/  @!P0 BRA `(.L_x_73) ;  /* 0x0000004800dc8947 */ /* 0x004fea0003800000 */
.L_x_72:
[----:B------:R-:W-:Y:S02]  /*4050*/  R2UR UR19, R21 ;  /* 0x00000000151372ca */ /* 0x000fe400000e0000 */
[----:B------:R-:W-:Y:S02]  /*4060*/  R2UR UR18, R20 ;  /* 0x00000000141272ca */ /* 0x000fe400000e0000 */
[----:B------:R-:W-:Y:S02]  /*4070*/  ISETP.NE.U32.AND P2, PT, RZ, UR4, PT ;  /* 0x00000004ff007c0c */ /* 0x000fe4000bf45070 */
[----:B------:R-:W-:Y:S02]  /*4080*/  SHF.L.U32 R12, R31, 0x1f, RZ ;  /* 0x0000001f1f0c7819 */ /* 0x000fe400000006ff */
[----:B------:R-:W-:Y:S05]  /*4090*/  ISETP.NE.AND.EX P2, PT, RZ, UR5, PT, P2 ;  /* 0x00000005ff007c0c */ /* 0x000fea000bf45320 */
[----:B------:R-:W-:Y:S02]  /*40a0*/  USHF.L.U32 UR19, UR19, 0x7, URZ ;  /* 0x0000000713137899 */ /* 0x000fe400080006ff */
[----:B------:R-:W-:Y:S01]  /*40b0*/  USHF.L.U32 UR18, UR18, 0x7, URZ ;  /* 0x0000000712127899 */ /* 0x000fe200080006ff */
[----:B------:R-:W-:Y:S11]  /*40c0*/  BRA.U !UP3, `(.L_x_74) ;  /* 0x000000010b347547 */ /* 0x000ff6000b800000 */
[----:B------:R-:W-:Y:S01]  /*40d0*/  UPLOP3.LUT UP0, UPT, UPT, UPT, UP2, 0x80, 0x8 ;  /* 0x000000000008789c */ /* 0x000fe20003f0f020 */
[----:B--2---:R-:W-:Y:S02]  /*40e0*/  HFMA2 R0, -RZ, RZ, 0, 5.9604644775390625e-08 ;  /* 0x00000001ff007431 */ /* 0x004fe400000001ff */
[----:B------:R-:W-:Y:S03]  /*40f0*/  IMAD.MOV.U32 R151, RZ, RZ, 0x1 ;  /* 0x00000001ff977424 */ /* 0x000fe600078e00ff */
[----:B------:R-:W-:Y:S05]  /*4100*/  PLOP3.LUT P0, PT, PT, PT, UP0, 0x80, 0x8 ;  /* 0x000000000008781c */ /* 0x000fea0003f0f008 */
[----:B------:R-:W2:Y:S01]  /*4110*/  @UP0 LDCU.64 UR10, c[0x0][0x888] ;  /* 0x00011100ff0a07ac */ /* 0x000ea20008000a00 */
[----:B------:R-:W-:Y:S07]  /*4120*/  @UP0 UIMAD UR8, UR36, UR4, URZ ;  /* 0x00000004240802a4 */ /* 0x000fee000f8e02ff */
[----:B------:R-:W-:Y:S01]  /*4130*/  @!P0 PRMT R151, R0, 0x7610, R151 ;  /* 0x0000761000978816 */ /* 0x000fe20000000097 */
[----:B--2---:R-:W-:Y:S03]  /*4140*/  @UP0 UIMAD.WIDE UR10, UR8, 0x4, UR10 ;  /* 0x00000004080a08a5 */ /* 0x004fe6000f8e020a */
[----:B------:R-:W2:Y:S03]  /*4150*/  @!UP0 LDCU UR8, c[0x0][0x880] ;  /* 0x00011000ff0887ac */ /* 0x000ea60008000800 */
[----:B------:R-:W-:Y:S01]  /*4160*/  IMAD.U32 R10, RZ, RZ, UR10 ;  /* 0x0000000aff0a7e24 */ /* 0x000fe2000f8e00ff */
[----:B------:R-:W-:Y:S05]  /*4170*/  MOV R11, UR11 ;  /* 0x0000000b000b7c02 */ /* 0x000fea0008000f00 */
[----:B-----5:R3:W5:Y:S02]  /*4180*/  @P0 LDG.E R82, desc[UR46][R10.64] ;  /* 0x0000002e0a520981 */ /* 0x020764000c1e1900 */
[----:B--23--:R-:W-:Y:S07]  /*4190*/  @!P0 IMAD.U32 R82, RZ, RZ, UR8 ;  /* 0x00000008ff528e24 */ /* 0x00cfee000f8e00ff */
.L_x_74:
[----:B-----5:R-:W-:Y:S01]  /*41a0*/  @!P2 ISETP.EQ.AND P0, PT, R82, RZ, PT ;  /* 0x000000ff5200a20c */ /* 0x020fe20003f02270 */
[----:B------:R-:W-:Y:S01]  /*41b0*/  @!UPT UIADD3 URZ, UPT, UPT, URZ, URZ, URZ ;  /* 0x000000fffffff290 */ /* 0x000fe2000fffe0ff */
[----:B------:R-:W-:Y:S11]  /*41c0*/  @!P2 BRA `(.L_x_75) ;  /* 0x000000000014a947 */ /* 0x000ff60003800000 */
[----:B------:R-:W-:Y:S02]  /*41d0*/  LOP3.LUT P2, RZ, R151, 0xff, RZ, 0xc0, !PT ;  /* 0x000000ff97ff7812 */ /* 0x000fe4000784c0ff */
[----:B------:R-:W-:Y:S04]  /*41e0*/  PLOP3.LUT P0, PT, PT, PT, UP0, 0x80, 0x8 ;  /* 0x000000000008781c */ /* 0x000fe80003f0f008 */
[----:B------:R-:W-:Y:S07]  /*41f0*/  PLOP3.LUT P0, PT, P0, PT, PT, 0x8, 0x80 ;  /* 0x000000000080781c */ /* 0x000fee000070e170 */
[----:B------:R-:W-:Y:S11]  /*4200*/  @P2 ISETP.EQ.AND P0, PT, R82, RZ, PT ;  /* 0x000000ff5200220c */ /* 0x000ff60003f02270 */
[----:B------:R-:W-:Y:S02]  /*4210*/  @!UPT UIADD3 URZ, UPT, UPT, URZ, URZ, URZ ;  /* 0x000000fffffff290 */ /* 0x000fe4000fffe0ff */
.L_x_75:
[----:B------:R-:W3:Y:S01]  /*4220*/  SYNCS.PHASECHK.TRANS64.TRYWAIT P2, [UR7+0x70], R12 ;  /* 0x0000700cff0075a7 */ /* 0x000ee20008041107 */
[----:B------:R-:W-:Y:S04]  /*4230*/  ELECT P4, URZ, PT ;  /* 0x0000000000ff782f */ /* 0x000fe80003880000 */
[----:B------:R-:W-:Y:S11]  /*4240*/  PLOP3.LUT P4, PT, P0, P4, PT, 0xf2, 0x2f ;  /* 0x00000000002f781c */ /* 0x000ff60000789e72 */
[----:B------:R-:W-:Y:S02]  /*4250*/  @!UPT UIADD3 URZ, UPT, UPT, URZ, URZ, URZ ;  /* 0x000000fffffff290 */ /* 0x000fe4000fffe0ff */
[----:B-1----:R-:W-:Y:S05]  /*4260*/  @!P4 IADD3 R21, P0, PT, R32, 0x580, RZ ;  /* 0x000005802015c810 */ /* 0x002fea0007f1e0ff */
[----:B------:R-:W-:Y:S01]  /*4270*/  @!P4 IMAD.X R20, RZ, RZ, R33, P0 ;  /* 0x000000ffff14c224 */ /* 0x000fe200000e0621 */
[----:B---3--:R-:W-:Y:S07]  /*4280*/  @!P2 BRA `(.L_x_76) ;  /* 0x000000480064a947 */ /* 0x008fee0003800000 */
.L_x_141:
[----:B------:R-:W3:Y:S01]  /*4290*/  LDC.64 R14, c[0x0][0xb10] ;  /* 0x0002c400ff0e7b82 */ /* 0x000ee20000000a00 */
[----:B------:R-:W-:Y:S01]  /*42a0*/  @!P4 R2UR UR8, R20 ;  /* 0x000000001408c2ca */ /* 0x000fe200000e0000 */
[----:B------:R-:W-:Y:S01]  /*42b0*/  VOTEU.ALL UP1, P4 ;  /* 0x0000000000ff7886 */ /* 0x000fe20002020000 */
[----:B------:R-:W-:Y:S01]  /*42c0*/  @!P4 R2UR UR9, R21 ;  /* 0x000000001509c2ca */ /* 0x000fe200000e0000 */
[----:B------:R-:W-:Y:S01]  /*42d0*/  UMOV UR10, 0x0 ;  /* 0x00000000000a7882 */ /* 0x000fe20000000000 */
[----:B------:R-:W-:Y:S03]  /*42e0*/  UMOV UR11, 0x10000000 ;  /* 0x10000000000b7882 */ /* 0x000fe60000000000 */
[----:B------:R-:W5:Y:S01]  /*42f0*/  LDC.64 R10, c[0x0][0xb18] ;  /* 0x0002c600ff0a7b82 */ /* 0x000f620000000a00 */
[----:B------:R-:W-:Y:S01]  /*4300*/  @!UP1 UIADD3 UR16, UPT, UPT, UR7, 0x200, URZ ;  /* 0x0000020007109890 */ /* 0x000fe2000fffe0ff */
[----:B------:R-:W-:Y:S01]  /*4310*/  @P3 SHF.R.U32.HI R28, RZ, 0x10, R25 ;  /* 0x00000010ff1c3819 */ /* 0x000fe20000011619 */
[----:B------:R-:W-:Y:S01]  /*4320*/  VOTEU.ALL UP1, P4 ;  /* 0x0000000000ff7886 */ /* 0x000fe20002020000 */
[----:B------:R-:W-:Y:S01]  /*4330*/  UMOV UR20, UR36 ;  /* 0x0000002400147c82 */ /* 0x000fe20008000000 */
[----:B------:R-:W-:Y:S03]  /*4340*/  VIADD R30, R30, 0x1 ;  /* 0x000000011e1e7836 */ /* 0x000fe60000000000 */
[----:B--2---:R-:W2:Y:S01]  /*4350*/  @!P1 LDC R0, c[0x0][0xb20] ;  /* 0x0002c800ff009b82 */ /* 0x004ea20000000800 */
[----:B------:R-:W-:Y:S01]  /*4360*/  IMAD.U32 R21, RZ, RZ, UR8 ;  /* 0x00000008ff157e24 */ /* 0x000fe2000f8e00ff */
[----:B------:R-:W-:Y:S06]  /*4370*/  UPRMT UR8, UR37, 0x654, UR17 ;  /* 0x0000065425087896 */ /* 0x000fec0008000011 */
[----:B-1----:R-:W1:Y:S01]  /*4380*/  @!P1 LDC R3, c[0x0][0xb0c] ;  /* 0x0002c300ff039b82 */ /* 0x002e620000000800 */
[----:B------:R-:W-:Y:S01]  /*4390*/  IMAD.U32 R20, RZ, RZ, UR9 ;  /* 0x00000009ff147e24 */ /* 0x000fe2000f8e00ff */
[----:B------:R-:W-:Y:S04]  /*43a0*/  @!P4 R2UR UR15, R21 ;  /* 0x00000000150fc2ca */ /* 0x000fe800000e0000 */
[----:B------:R-:W-:Y:S01]  /*43b0*/  @!P4 R2UR UR14, R20 ;  /* 0x00000000140ec2ca */ /* 0x000fe200000e0000 */
[----:B------:R-:W-:Y:S11]  /*43c0*/  @!P4 IMAD.MOV.U32 R20, RZ, RZ, 0x2000 ;  /* 0x00002000ff14c424 */ /* 0x000ff600078e00ff */
[----:B------:R-:W-:Y:S01]  /*43d0*/  @!UPT UIADD3 URZ, UPT, UPT, URZ, URZ, URZ ;  /* 0x000000fffffff290 */ /* 0x000fe2000fffe0ff */
[----:B------:R1:W-:Y:S01]  /*43e0*/  @!UP1 UTMALDG.3D [UR16], [UR14], desc[UR10] ;  /* 0x00000a100e0095b4 */ /* 0x0003e20008011000 */
[----:B------:R1:W-:Y:S02]  /*43f0*/  @!P4 SYNCS.ARRIVE.TRANS64.RED.A0TR RZ, [UR7+0x60], R20 ;  /* 0x00006014ffffc9a7 */ /* 0x0003e40008300407 */
[----:B-1----:R-:W-:Y:S01]  /*4400*/  @!P1 ISETP.NE.AND P2, PT, R3, 0x1, PT ;  /* 0x000000010300980c */ /* 0x002fe20003f45270 */
[C---:B---3--:R-:W-:Y:S01]  /*4410*/  @!P1 IMAD.HI.U32 R14, R13.reuse, R14, RZ ;  /* 0x0000000e0d0e9227 */ /* 0x048fe200078e00ff */
[----:B-----5:R-:W-:Y:S03]  /*4420*/  @!P1 ISETP.NE.AND P0, PT, R10, 0x1, PT ;  /* 0x000000010a00980c */ /* 0x020fe60003f05270 */
[C---:B------:R-:W-:Y:S01]  /*4430*/  @!P1 IMAD.HI.U32 R11, R8.reuse, R11, RZ ;  /* 0x0000000b080b9227 */ /* 0x040fe200078e00ff */
[----:B------:R-:W-:Y:S04]  /*4440*/  @!P1 SHF.R.U32.HI R14, RZ, R15, R14 ;  /* 0x0000000fff0e9219 */ /* 0x000fe8000001160e */
[----:B--2---:R-:W-:Y:S01]  /*4450*/  @!P1 SHF.R.U32.HI R9, RZ, R0, R11 ;  /* 0x00000000ff099219 */ /* 0x004fe2000001160b */
[----:B------:R-:W-:Y:S01]  /*4460*/  SYNCS.ARRIVE.TRANS64.RED.A1T0 RZ, [UR8], RZ ;  /* 0x000000ffffff79a7 */ /* 0x000fe20008100408 */
[----:B------:R-:W-:Y:S02]  /*4470*/  @!P1 SEL R14, R13, R14, !P2 ;  /* 0x0000000e0d0e9207 */ /* 0x000fe40005000000 */
[----:B------:R-:W-:Y:S01]  /*4480*/  @!P1 SEL R9, R8, R9, !P0 ;  /* 0x0000000908099207 */ /* 0x000fe20004000000 */
[----:B------:R-:W1:Y:S04]  /*4490*/  SYNCS.PHASECHK.TRANS64.TRYWAIT P5, [UR7+0x78], R12 ;  /* 0x0000780cff0075a7 */ /* 0x000e6800080a1107 */
[----:B------:R-:W-:Y:S02]  /*44a0*/  @!P1 IMAD.IADD R0, R9, 0x1, -R14 ;  /* 0x0000000109009824 */ /* 0x000fe400078e0a0e */
[----:B------:R-:W-:Y:S02]  /*44b0*/  @!P1 IMAD.IADD R9, R14, 0x1, -R9 ;  /* 0x000000010e099824 */ /* 0x000fe400078e0a09 */
[----:B------:R-:W-:Y:S02]  /*44c0*/  @!P1 IMAD R13, R0, R3, R13 ;  /* 0x00000003000d9224 */ /* 0x000fe400078e020d */
[----:B------:R-:W-:Y:S01]  /*44d0*/  @!P1 IMAD R8, R9, R10, R8 ;  /* 0x0000000a09089224 */ /* 0x000fe200078e0208 */
[----:B-1----:R-:W-:Y:S06]  /*44e0*/  @!P5 BRA `(.L_x_77) ;  /* 0x0000004400e4d947 */ /* 0x002fec0003800000 */
.L_x_143:
[----:B-1----:R-:W-:Y:S01]  /*44f0*/  @!P4 IADD3 R3, P0, PT, R32, 0x580, RZ ;  /* 0x000005802003c810 */ /* 0x002fe20007f1e0ff */
[----:B------:R-:W-:Y:S01]  /*4500*/  VOTEU.ALL UP1, P4 ;  /* 0x0000000000ff7886 */ /* 0x000fe20002020000 */
[----:B------:R-:W-:Y:S01]  /*4510*/  UMOV UR20, 0x0 ;  /* 0x0000000000147882 */ /* 0x000fe20000000000 */
[----:B------:R-:W-:Y:S01]  /*4520*/  UMOV UR21, 0x10000000 ;  /* 0x1000000000157882 */ /* 0x000fe20000000000 */
[----:B------:R-:W-:Y:S01]  /*4530*/  @!P4 R2UR UR9, R3 ;  /* 0x000000000309c2ca */ /* 0x000fe200000e0000 */
[----:B------:R-:W-:Y:S01]  /*4540*/  @!P4 IMAD.X R0, RZ, RZ, R33, P0 ;  /* 0x000000ffff00c224 */ /* 0x000fe200000e0621 */
[----:B------:R-:W-:Y:S01]  /*4550*/  @!UP1 UIADD3 UR10, UPT, UPT, UR18, 0x40, URZ ;  /* 0x00000040120a9890 */ /* 0x000fe2000fffe0ff */
[----:B------:R-:W-:Y:S01]  /*4560*/  ISETP.NE.AND P0, PT, R30, 0x2, PT ;  /* 0x000000021e00780c */ /* 0x000fe20003f05270 */
[----:B------:R-:W-:Y:S01]  /*4570*/  UMOV UR11, UR19 ;  /* 0x00000013000b7c82 */ /* 0x000fe20008000000 */
[----:B------:R-:W-:Y:S01]  /*4580*/  UMOV UR12, UR36 ;  /* 0x00000024000c7c82 */ /* 0x000fe20008000000 */
[----:B------:R-:W-:Y:S01]  /*4590*/  @!P4 R2UR UR8, R0 ;  /* 0x000000000008c2ca */ /* 0x000fe200000e0000 */
[----:B------:R-:W-:Y:S01]  /*45a0*/  IMAD.IADD R20, R8, 0x1, R150 ;  /* 0x0000000108147824 */ /* 0x000fe200078e0296 */
[----:B------:R-:W-:Y:S01]  /*45b0*/  @P3 R2UR UR36, R28 ;  /* 0x000000001c2432ca */ /* 0x000fe200000e0000 */
[----:B------:R-:W-:Y:S01]  /*45c0*/  IMAD.IADD R21, R13, 0x1, R152 ;  /* 0x000000010d157824 */ /* 0x000fe200078e0298 */
[----:B------:R-:W-:Y:S02]  /*45d0*/  SEL R0, RZ, 0x1, P0 ;  /* 0x00000001ff007807 */ /* 0x000fe40000000000 */
[----:B------:R-:W-:Y:S01]  /*45e0*/  LOP3.LUT R31, R31, 0x1, RZ, 0x3c, !PT ;  /* 0x000000011f1f7812 */ /* 0x000fe200078e3cff */
[----:B------:R-:W-:Y:S01]  /*45f0*/  IMAD.U32 R10, RZ, RZ, UR9 ;  /* 0x00000009ff0a7e24 */ /* 0x000fe2000f8e00ff */
[----:B------:R-:W-:Y:S01]  /*4600*/  @!UP1 UIADD3 UR9, UPT, UPT, UR7, 0x68, URZ ;  /* 0x0000006807099890 */ /* 0x000fe2000fffe0ff */
[----:B------:R-:W-:Y:S02]  /*4610*/  LOP3.LUT R29, R29, R0, RZ, 0x3c, !PT ;  /* 0x000000001d1d7212 */ /* 0x000fe400078e3cff */
[----:B------:R-:W-:Y:S02]  /*4620*/  SEL R30, R30, RZ, P0 ;  /* 0x000000ff1e1e7207 */ /* 0x000fe40000000000 */
[----:B------:R-:W-:Y:S01]  /*4630*/  IMAD.U32 R11, RZ, RZ, UR8 ;  /* 0x00000008ff0b7e24 */ /* 0x000fe2000f8e00ff */
[----:B------:R-:W-:Y:S01]  /*4640*/  @!P4 R2UR UR14, R10 ;  /* 0x000000000a0ec2ca */ /* 0x000fe200000e0000 */
[----:B------:R-:W-:Y:S01]  /*4650*/  @!UP1 UIADD3 UR8, UPT, UPT, UR7, 0x2200, URZ ;  /* 0x0000220007089890 */ /* 0x000fe2000fffe0ff */
[----:B------:R-:W-:Y:S02]  /*4660*/  VOTEU.ALL UP1, P4 ;  /* 0x0000000000ff7886 */ /* 0x000fe40002020000 */
[----:B------:R-:W-:Y:S11]  /*4670*/  @!P4 R2UR UR15, R11 ;  /* 0x000000000b0fc2ca */ /* 0x000ff600000e0000 */
[----:B------:R-:W-:Y:S02]  /*4680*/  @!UPT UIADD3 URZ, UPT, UPT, URZ, URZ, URZ ;  /* 0x000000fffffff290 */ /* 0x000fe4000fffe0ff */
[----:B------:R2:W-:Y:S01]  /*4690*/  @!UP1 UTMALDG.3D [UR8], [UR14], desc[UR20] ;  /* 0x000014080e0095b4 */ /* 0x0005e20008011000 */
[----:B------:R2:W-:Y:S01]  /*46a0*/  @!P4 SYNCS.ARRIVE.TRANS64.RED.A0TR RZ, [UR7+0x68], R23 ;  /* 0x00006817ffffc9a7 */ /* 0x0005e20008300407 */
[----:B------:R-:W-:Y:S01]  /*46b0*/  UPLOP3.LUT UP1, UPT, UPT, UPT, UPT, 0x80, 0x8 ;  /* 0x000000000008789c */ /* 0x000fe20003f2f070 */
[----:B------:R-:W-:Y:S01]  /*46c0*/  SYNCS.ARRIVE.TRANS64.RED.A1T0 RZ, [UR13], RZ ;  /* 0x000000ffffff79a7 */ /* 0x000fe2000810040d */
[----:B------:R-:W-:Y:S09]  /*46d0*/  @P3 BRA `(.L_x_78) ;  /* 0xfffffff400503947 */ /* 0x000ff2000383ffff */
[----:B------:R-:W-:-:S04]  /*46e0*/  SHF.L.U32 R3, R31, 0x1f, RZ ;  /* 0x0000001f1f037819 */ /* 0x000fc800000006ff */
[----:B------:R-:W1:Y:S02]  /*46f0*/  SYNCS.PHASECHK.TRANS64.TRYWAIT P0, [UR7+0x70], R3 ;  /* 0x00007003ff0075a7 */ /* 0x000e640008001107 */
[----:B-1----:R-:W-:Y:S05]  /*4700*/  @!P0 BRA `(.L_x_79) ;  /* 0x0000004400748947 */ /* 0x002fea0003800000 */
.L_x_145:
[----:B-1----:R-:W-:-:S07]  /*4710*/  MOV R0, UR7 ;  /* 0x0000000700007c02 */ /* 0x002fce0008000f00 */
.L_x_80:
[----:B-1----:R-:W-:-:S04]  /*4720*/  SHF.L.U32 R3, R31, 0x1f, RZ ;  /* 0x0000001f1f037819 */ /* 0x002fc800000006ff */
[----:B------:R1:W3:Y:S03]  /*4730*/  SYNCS.PHASECHK.TRANS64.TRYWAIT P0, [R0+URZ+0x78], R3 ;  /* 0x00007803000075a7 */ /* 0x0002e600080011ff */
[----:B---3--:R-:W-:Y:S05]  /*4740*/  @!P0 NANOSLEEP.SYNCS 0x989680 ;  /* 0x009896800000895d */ /* 0x008fea0003900000 */
[----:B------:R-:W3:Y:S02]  /*4750*/  @!P0 SYNCS.PHASECHK.TRANS64 P0, [R0+URZ+0x78], R3 ;  /* 0x00007803000085a7 */ /* 0x000ee400080010ff */
[----:B--23--:R-:W-:Y:S05]  /*4760*/  @P0 EXIT ;  /* 0x000000000000094d */ /* 0x00cfea0003800000 */
[----:B------:R-:W-:Y:S05]  /*4770*/  BRA `(.L_x_80) ;  /* 0xfffffffc00e87947 */ /* 0x000fea000383ffff */
.L_x_69:
[----:B------:R-:W-:-:S06]  /*4780*/  UISETP.GE.AND UP1, UPT, UR8, 0x4, UPT ;  /* 0x000000040800788c */ /* 0x000fcc000bf26270 */
[----:B------:R-:W-:-:S13]  /*4790*/  PLOP3.LUT P0, PT, PT, PT, UP1, 0x80, 0x8 ;  /* 0x000000000008781c */ /* 0x000fda0003f0f018 */
[----:B------:R-:W-:Y:S05]  /*47a0*/  @!P0 EXIT ;  /* 0x000000000000894d */ /* 0x000fea0003800000 */
[----:B------:R-:W-:Y:S01]  /*47b0*/  BAR.SYNC.DEFER_BLOCKING 0x6, 0xa0 ;  /* 0x0182800000007b1d */ /* 0x000fe20000010000 */
[C---:B------:R-:W-:Y:S01]  /*47c0*/  IMAD.U32 R79, R167.reuse, 0x10000, RZ ;  /* 0x00010000a74f7824 */ /* 0x040fe200078e00ff */
[C---:B------:R-:W-:Y:S01]  /*47d0*/  R2P PR, R167.reuse, 0x6 ;  /* 0x00000006a7007804 */ /* 0x040fe20000000000 */
[----:B------:R-:W-:Y:S01]  /*47e0*/  IMAD.SHL.U32 R2, R167, 0x40, RZ ;  /* 0x00000040a7027824 */ /* 0x000fe200078e00ff */
[----:B------:R-:W-:Y:S01]  /*47f0*/  CS2R R160, SRZ ;  /* 0x0000000000a07805 */ /* 0x000fe2000001ff00 */
[----:B------:R-:W-:Y:S01]  /*4800*/  IMAD.MOV.U32 R164, RZ, RZ, 0x20 ;  /* 0x00000020ffa47424 */ /* 0x000fe200078e00ff */
[----:B------:R-:W-:Y:S02]  /*4810*/  UMOV UR49, 0x400 ;  /* 0x0000040000317882 */ /* 0x000fe40000000000 */
[----:B------:R-:W1:Y:S01]  /*4820*/  LDC R157, c[0x0][0x370] ;  /* 0x0000dc00ff9d7b82 */ /* 0x000e620000000800 */
[----:B------:R-:W-:Y:S01]  /*4830*/  ULEA UR49, UR37, UR49, 0x18 ;  /* 0x0000003125317291 */ /* 0x000fe2000f8ec0ff */
[----:B------:R-:W-:Y:S01]  /*4840*/  LOP3.LUT R79, R79, 0x600000, RZ, 0xc0, !PT ;  /* 0x006000004f4f7812 */ /* 0x000fe200078ec0ff */
[----:B------:R-:W-:Y:S01]  /*4850*/  IMAD.SHL.U32 R153, R167, 0x8, RZ ;  /* 0x00000008a7997824 */ /* 0x000fe200078e00ff */
[----:B------:R-:W-:Y:S01]  /*4860*/  LOP3.LUT R4, R2, 0x180, RZ, 0xc0, !PT ;  /* 0x0000018002047812 */ /* 0x000fe200078ec0ff */
[----:B------:R-:W-:Y:S01]  /*4870*/  IMAD.MOV.U32 R165, RZ, RZ, 0x10 ;  /* 0x00000010ffa57424 */ /* 0x000fe200078e00ff */
[----:B------:R-:W-:Y:S01]  /*4880*/  SEL R164, R164, 0xffffffe0, !P2 ;  /* 0xffffffe0a4a47807 */ /* 0x000fe20005000000 */
[----:B------:R-:W-:Y:S01]  /*4890*/  UIADD3 UR4, UPT, UPT, UR49, 0x4200, URZ ;  /* 0x0000420031047890 */ /* 0x000fe2000fffe0ff */
[----:B------:R-:W2:Y:S01]  /*48a0*/  LDC R74, c[0x0][0xb0c] ;  /* 0x0002c300ff4a7b82 */ /* 0x000ea20000000800 */
[----:B------:R-:W-:Y:S01]  /*48b0*/  LOP3.LUT R153, R4, 0x30, R153, 0xf8, !PT ;  /* 0x0000003004997812 */ /* 0x000fe200078ef899 */
[----:B------:R-:W-:Y:S01]  /*48c0*/  IMAD.MOV.U32 R76, RZ, RZ, RZ ;  /* 0x000000ffff4c7224 */ /* 0x000fe200078e00ff */
[----:B------:R-:W-:Y:S01]  /*48d0*/  SEL R165, R165, 0xfffffff0, !P1 ;  /* 0xfffffff0a5a57807 */ /* 0x000fe20004800000 */
[----:B------:R-:W-:Y:S01]  /*48e0*/  IMAD.MOV.U32 R162, RZ, RZ, RZ ;  /* 0x000000ffffa27224 */ /* 0x000fe200078e00ff */
[----:B------:R-:W-:Y:S01]  /*48f0*/  LOP3.LUT R153, R153, 0x1e40, R2, 0xf8, !PT ;  /* 0x00001e4099997812 */ /* 0x000fe200078ef802 */
[----:B------:R-:W-:Y:S01]  /*4900*/  IMAD.MOV.U32 R169, RZ, RZ, RZ ;  /* 0x000000ffffa97224 */ /* 0x000fe200078e00ff */
[----:B------:R-:W-:Y:S01]  /*4910*/  LOP3.LUT R167, R167, 0x60, RZ, 0xc0, !PT ;  /* 0x00000060a7a77812 */ /* 0x000fe200078ec0ff */
[----:B------:R-:W4:Y:S01]  /*4920*/  LDC R155, c[0x0][0xb20] ;  /* 0x0002c800ff9b7b82 */ /* 0x000f220000000800 */
[----:B------:R-:W3:Y:S01]  /*4930*/  LDS R0, [UR49+0x140] ;  /* 0x00014031ff007984 */ /* 0x000ee20008000800 */
[----:B------:R-:W-:Y:S01]  /*4940*/  IMAD.MOV.U32 R159, RZ, RZ, RZ ;  /* 0x000000ffff9f7224 */ /* 0x000fe200078e00ff */
[----:B------:R-:W1:Y:S01]  /*4950*/  LDCU.64 UR52, c[0x0][0x348] ;  /* 0x00006900ff3477ac */ /* 0x000e620008000a00 */
[----:B------:R-:W-:Y:S01]  /*4960*/  IMAD.U32 R166, RZ, RZ, UR4 ;  /* 0x00000004ffa67e24 */ /* 0x000fe2000f8e00ff */
[----:B------:R-:W1:Y:S03]  /*4970*/  LDCU.64 UR38, c[0x0][0x888] ;  /* 0x00011100ff2677ac */ /* 0x000e660008000a00 */
[----:B------:R-:W1:Y:S01]  /*4980*/  LDC R73, c[0x0][0xb30] ;  /* 0x0002cc00ff497b82 */ /* 0x000e620000000800 */
[----:B------:R-:W1:Y:S01]  /*4990*/  LDCU.64 UR44, c[0x0][0x890] ;  /* 0x00011200ff2c77ac */ /* 0x000e620008000a00 */
[----:B------:R-:W-:-:S06]  /*49a0*/  UIADD3 UR48, UPT, UPT, UR49, 0x200, URZ ;  /* 0x0000020031307890 */ /* 0x000fcc000fffe0ff */
[----:B------:R-:W1:Y:S08]  /*49b0*/  LDC.64 R148, c[0x0][0xb10] ;  /* 0x0002c400ff947b82 */ /* 0x000e700000000a00 */
[----:B------:R-:W1:Y:S08]  /*49c0*/  LDC.64 R70, c[0x0][0xb18] ;  /* 0x0002c600ff467b82 */ /* 0x000e700000000a00 */
[----:B------:R-:W1:Y:S08]  /*49d0*/  LDC.64 R68, c[0x0][0xb28] ;  /* 0x0002ca00ff447b82 */ /* 0x000e700000000a00 */
[----:B------:R-:W1:Y:S01]  /*49e0*/  LDC.64 R146, c[0x0][0x8b0] ;  /* 0x00022c00ff927b82 */ /* 0x000e620000000a00 */
[----:B---3--:R-:W-:Y:S01]  /*49f0*/  IMAD.IADD R79, R0, 0x1, R79 ;  /* 0x00000001004f7824 */ /* 0x008fe200078e024f */
[----:B------:R-:W-:-:S04]  /*4a00*/  SHF.R.S32.HI R0, RZ, 0x4, R164 ;  /* 0x00000004ff007819 */ /* 0x000fc800000114a4 */
[----:B------:R-:W-:Y:S02]  /*4a10*/  LEA.HI.SX32 R163, R165, R0, 0x1c ;  /* 0x00000000a5a37211 */ /* 0x000fe400078fe2ff */
[----:B------:R-:W3:Y:S08]  /*4a20*/  LDC.64 R144, c[0x0][0x8a8] ;  /* 0x00022a00ff907b82 */ /* 0x000ef00000000a00 */
[----:B--2-4-:R-:W1:Y:S02]  /*4a30*/  LDC R156, c[0x0][0x374] ;  /* 0x0000dd00ff9c7b82 */ /* 0x014e640000000800 */
.L_x_106:
[----:B------:R-:W-:Y:S02]  /*4a40*/  LEA R0, R169, UR49, 0x3 ;  /* 0x00000031a9007c11 */ /* 0x000fe4000f8e18ff */
[----:B------:R-:W-:Y:S02]  /*4a50*/  SHF.L.U32 R3, R161, 0x1f, RZ ;  /* 0x0000001fa1037819 */ /* 0x000fe400000006ff */
[----:B-1----:R-:W-:Y:S02]  /*4a60*/  LEA R16, R169, UR49, 0x4 ;  /* 0x00000031a9107c11 */ /* 0x002fe4000f8e20ff */
[----:B------:R-:W2:Y:S02]  /*4a70*/  SYNCS.PHASECHK.TRANS64.TRYWAIT P0, [R0+URZ+0x90], R3 ;  /* 0x00009003000075a7 */ /* 0x000ea400080011ff */
[----:B--2---:R-:W-:Y:S05]  /*4a80*/  @!P0 BRA `(.L_x_81) ;  /* 0x0000004000ac8947 */ /* 0x004fea0003800000 */
.L_x_146:
[----:B------:R-:W4:Y:S01]  /*4a90*/  LDC.64 R12, c[0x0][0xb10] ;  /* 0x0002c400ff0c7b82 */ /* 0x000f220000000a00 */
[----:B------:R-:W3:Y:S01]  /*4aa0*/  LDS.128 R16, [R16+0x120] ;  /* 0x0001200010107984 */ /* 0x000ee20000000c00 */
[----:B-1----:R-:W-:Y:S01]  /*4ab0*/  ISETP.NE.AND P1, PT, R73, 0x1, PT ;  /* 0x000000014900780c */ /* 0x002fe20003f25270 */
[----:B--2---:R-:W-:Y:S01]  /*4ac0*/  VIADD R0, R0, 0xa0 ;  /* 0x000000a000007836 */ /* 0x004fe20000000000 */
[----:B------:R-:W-:Y:S04]  /*4ad0*/  ISETP.GE.AND P0, PT, R72, 0x1, PT ;  /* 0x000000014800780c */ /* 0x000fe80003f06270 */
[----:B------:R-:W1:Y:S01]  /*4ae0*/  LDC.64 R10, c[0x0][0xb18] ;  /* 0x0002c600ff0a7b82 */ /* 0x000e620000000a00 */
[----:B------:R-:W-:Y:S01]  /*4af0*/  PRMT R0, RZ, 0x654, R0 ;  /* 0x00000654ff007816 */ /* 0x000fe20000000000 */
[----:B------:R-:W-:Y:S01]  /*4b00*/  @!PT LDS RZ, [RZ] ;  /* 0x00000000fffff984 */ /* 0x000fe20000000800 */
[----:B------:R-:W-:Y:S01]  /*4b10*/  @!PT LDS RZ, [RZ] ;  /* 0x00000000fffff984 */ /* 0x000fe20000000800 */
[----:B------:R-:W-:Y:S01]  /*4b20*/  @!PT LDS RZ, [RZ] ;  /* 0x00000000fffff984 */ /* 0x000fe20000000800 */
[----:B------:R-:W-:Y:S01]  /*4b30*/  @!PT LDS RZ, [RZ] ;  /* 0x00000000fffff984 */ /* 0x000fe20000000800 */
[----:B------:R2:W-:Y:S06]  /*4b40*/  MEMBAR.ALL.CTA ;  /* 0x0000000000007992 */ /* 0x0005ec0000008000 */
[----:B--2---:R-:W2:Y:S01]  /*4b50*/  FENCE.VIEW.ASYNC.S ;  /* 0x00000000000073c6 */ /* 0x004ea20000000000 */
[----:B------:R-:W1:Y:S08]  /*4b60*/  @!P1 LDC R14, c[0x0][0xb20] ;  /* 0x0002c800ff0e9b82 */ /* 0x000e700000000800 */
[----:B------:R-:W1:Y:S01]  /*4b70*/  @!P1 LDC R9, c[0x0][0xb0c] ;  /* 0x0002c300ff099b82 */ /* 0x000e620000000800 */
[----:B--2---:R2:W-:Y:S01]  /*4b80*/  SYNCS.ARRIVE.TRANS64.RED.A1T0 RZ, [R0+URZ], RZ ;  /* 0x000000ff00ff79a7 */ /* 0x0045e200081004ff */
[----:B---3--:R-:W-:Y:S04]  /*4b90*/  LOP3.LUT P4, RZ, R18, 0x1, RZ, 0xc0, !PT ;  /* 0x0000000112ff7812 */ /* 0x008fe8000788c0ff */
[----:B------:R-:W-:Y:S09]  /*4ba0*/  P2R R168, PR, RZ, 0x10 ;  /* 0x00000010ffa87803 */ /* 0x000ff20000000000 */
[----:B------:R-:W-:Y:S02]  /*4bb0*/  @P4 MOV R77, R16 ;  /* 0x00000010004d4202 */ /* 0x000fe40000000f00 */
[----:B------:R-:W-:Y:S01]  /*4bc0*/  @P4 LOP3.LUT R75, R17, 0xffff, RZ, 0xc0, !PT ;  /* 0x0000ffff114b4812 */ /* 0x000fe200078ec0ff */
[----:B--2-4-:R-:W-:Y:S06]  /*4bd0*/  @!P0 BRA `(.L_x_82) ;  /* 0x0000000000a48947 */ /* 0x014fec0003800000 */
[----:B------:R-:W-:Y:S01]  /*4be0*/  IMAD.HI.U32 R24, R156, R71, RZ ;  /* 0x000000479c187227 */ /* 0x000fe200078e00ff */
[----:B------:R-:W-:Y:S02]  /*4bf0*/  ISETP.NE.AND P0, PT, R70, 0x1, PT ;  /* 0x000000014600780c */ /* 0x000fe40003f05270 */
[----:B------:R-:W-:Y:S01]  /*4c00*/  ISETP.NE.AND P2, PT, R72, 0x1, PT ;  /* 0x000000014800780c */ /* 0x000fe20003f45270 */
[-C--:B------:R-:W-:Y:S01]  /*4c10*/  IMAD.HI.U32 R22, R157, R148.reuse, RZ ;  /* 0x000000949d167227 */ /* 0x080fe200078e00ff */
[----:B------:R-:W-:Y:S02]  /*4c20*/  SHF.R.U32.HI R23, RZ, R155, R24 ;  /* 0x0000009bff177219 */ /* 0x000fe40000011618 */
[----:B------:R-:W-:Y:S01]  /*4c30*/  ISETP.NE.AND P3, PT, R74, 0x1, PT ;  /* 0x000000014a00780c */ /* 0x000fe20003f65270 */
[----:B------:R-:W-:Y:S01]  /*4c40*/  IMAD.HI.U32 R28, R75, R71, RZ ;  /* 0x000000474b1c7227 */ /* 0x000fe200078e00ff */
[----:B------:R-:W-:Y:S02]  /*4c50*/  SHF.R.U32.HI R22, RZ, R149, R22 ;  /* 0x00000095ff167219 */ /* 0x000fe40000011616 */
[----:B------:R-:W-:Y:S01]  /*4c60*/  SEL R3, R156, R23, !P0 ;  /* 0x000000179c037207 */ /* 0x000fe20004000000 */
[----:B------:R-:W-:Y:S01]  /*4c70*/  IMAD.HI.U32 R26, R77, R148, RZ ;  /* 0x000000944d1a7227 */ /* 0x000fe200078e00ff */
[----:B------:R-:W-:Y:S03]  /*4c80*/  SEL R7, R157, R22, !P3 ;  /* 0x000000169d077207 */ /* 0x000fe60005800000 */
[-C--:B------:R-:W-:Y:S01]  /*4c90*/  IMAD.HI.U32 R22, R3, R68.reuse, RZ ;  /* 0x0000004403167227 */ /* 0x080fe200078e00ff */
[----:B------:R-:W-:Y:S03]  /*4ca0*/  SHF.R.U32.HI R26, RZ, R149, R26 ;  /* 0x00000095ff1a7219 */ /* 0x000fe6000001161a */
[----:B------:R-:W-:Y:S01]  /*4cb0*/  IMAD.HI.U32 R24, R7, R68, RZ ;  /* 0x0000004407187227 */ /* 0x000fe200078e00ff */
[----:B------:R-:W-:Y:S02]  /*4cc0*/  @P2 SHF.R.U32.HI R3, RZ, R69, R22 ;  /* 0x00000045ff032219 */ /* 0x000fe40000011616 */
[----:B------:R-:W-:Y:S02]  /*4cd0*/  SHF.R.U32.HI R22, RZ, R155, R28 ;  /* 0x0000009bff167219 */ /* 0x000fe4000001161c */
[----:B------:R-:W-:Y:S01]  /*4ce0*/  @P2 SHF.R.U32.HI R7, RZ, R69, R24 ;  /* 0x00000045ff072219 */ /* 0x000fe20000011618 */
[C---:B------:R-:W-:Y:S01]  /*4cf0*/  IMAD R2, R72.reuse, R3, RZ ;  /* 0x0000000348027224 */ /* 0x040fe200078e02ff */
[----:B------:R-:W-:Y:S02]  /*4d00*/  SEL R5, R75, R22, !P0 ;  /* 0x000000164b057207 */ /* 0x000fe40004000000 */
[----:B------:R-:W-:Y:S01]  /*4d10*/  SEL R3, R77, R26, !P3 ;  /* 0x0000001a4d037207 */ /* 0x000fe20005800000 */
[----:B------:R-:W-:Y:S01]  /*4d20*/  IMAD R4, R72, R7, RZ ;  /* 0x0000000748047224 */ /* 0x000fe200078e02ff */
[C---:B------:R-:W-:Y:S01]  /*4d30*/  ISETP.GE.AND P0, PT, R5.reuse, R2, PT ;  /* 0x000000020500720c */ /* 0x040fe20003f06270 */
[----:B------:R-:W-:Y:S03]  /*4d40*/  IMAD.HI.U32 R6, R5, R68, RZ ;  /* 0x0000004405067227 */ /* 0x000fe600078e00ff */
[----:B------:R-:W-:Y:S01]  /*4d50*/  ISETP.GE.OR P0, PT, R3, R4, P0 ;  /* 0x000000040300720c */ /* 0x000fe20000706670 */
[----:B------:R-:W-:Y:S01]  /*4d60*/  IMAD.MOV R4, RZ, RZ, -R3 ;  /* 0x000000ffff047224 */ /* 0x000fe200078e0a03 */
[-C--:B------:R-:W-:Y:S03]  /*4d70*/  SHF.R.U32.HI R6, RZ, R69.reuse, R6 ;  /* 0x00000045ff067219 */ /* 0x080fe60000011606 */
[----:B------:R-:W-:Y:S01]  /*4d80*/  IMAD R77, R74, R4, R77 ;  /* 0x000000044a4d7224 */ /* 0x000fe200078e024d */
[----:B------:R-:W-:Y:S05]  /*4d90*/  SEL R15, R5, R6, !P2 ;  /* 0x00000006050f7207 */ /* 0x000fea0005000000 */
[----:B------:R-:W-:Y:S02]  /*4da0*/  IMAD.MOV R6, RZ, RZ, -R15 ;  /* 0x000000ffff067224 */ /* 0x000fe400078e0a0f */
[C---:B------:R-:W-:Y:S04]  /*4db0*/  @!P0 IMAD.HI.U32 R2, R3.reuse, R68, RZ ;  /* 0x0000004403028227 */ /* 0x040fe800078e00ff */
[----:B------:R-:W-:Y:S01]  /*4dc0*/  IMAD R6, R72, R6, R5 ;  /* 0x0000000648067224 */ /* 0x000fe200078e0205 */
[----:B------:R-:W-:Y:S04]  /*4dd0*/  @!P0 SHF.R.U32.HI R2, RZ, R69, R2 ;  /* 0x00000045ff028219 */ /* 0x000fe80000011602 */
[----:B------:R-:W-:Y:S02]  /*4de0*/  @!P0 SEL R0, R3, R2, !P2 ;  /* 0x0000000203008207 */ /* 0x000fe40005000000 */
[----:B------:R-:W-:Y:S02]  /*4df0*/  IADD3 R2, PT, PT, -R5, RZ, RZ ;  /* 0x000000ff05027210 */ /* 0x000fe40007ffe1ff */
[----:B------:R-:W-:Y:S01]  /*4e00*/  @!P0 IADD3 R8, PT, PT, R15, -R0, RZ ;  /* 0x800000000f088210 */ /* 0x000fe20007ffe0ff */
[----:B------:R-:W-:Y:S02]  /*4e10*/  @!P0 IMAD R0, R7, R6, R0 ;  /* 0x0000000607008224 */ /* 0x000fe400078e0200 */
[----:B------:R-:W-:Y:S02]  /*4e20*/  IMAD R75, R70, R2, R75 ;  /* 0x00000002464b7224 */ /* 0x000fe400078e024b */
[----:B------:R-:W-:Y:S02]  /*4e30*/  @!P0 IMAD R5, R8, R72, R3 ;  /* 0x0000004808058224 */ /* 0x000fe400078e0203 */
[----:B------:R-:W-:Y:S04]  /*4e40*/  @!P0 IMAD.MOV.U32 R3, RZ, RZ, R0 ;  /* 0x000000ffff038224 */ /* 0x000fe800078e0000 */
[----:B------:R-:W-:Y:S02]  /*4e50*/  IMAD R77, R3, R74, R77 ;  /* 0x0000004a034d7224 */ /* 0x000fe400078e024d */
[----:B------:R-:W-:Y:S07]  /*4e60*/  IMAD R75, R5, R70, R75 ;  /* 0x00000046054b7224 */ /* 0x000fee00078e024b */
.L_x_82:
[----:B-1----:R-:W-:Y:S01]  /*4e70*/  @!P1 ISETP.NE.AND P0, PT, R10, 0x1, PT ;  /* 0x000000010a00980c */ /* 0x002fe20003f05270 */
[----:B------:R-:W-:Y:S01]  /*4e80*/  @!P1 IMAD.HI.U32 R0, R77, R12, RZ ;  /* 0x0000000c4d009227 */ /* 0x000fe200078e00ff */
[----:B------:R-:W-:Y:S01]  /*4e90*/  @!P1 ISETP.NE.AND P2, PT, R9, 0x1, PT ;  /* 0x000000010900980c */ /* 0x000fe20003f45270 */
[----:B------:R-:W-:Y:S01]  /*4ea0*/  ULOP3.LUT UP0, URZ, UR48, 0x1b0, URZ, 0xc0, !UPT ;  /* 0x000001b030ff7892 */ /* 0x000fe2000f80c0ff */
[----:B------:R-:W-:Y:S01]  /*4eb0*/  R2UR UR42, R21 ;  /* 0x00000000152a72ca */ /* 0x000fe200000e0000 */
[----:B------:R-:W-:Y:S01]  /*4ec0*/  @!P1 IMAD.HI.U32 R3, R75, R11, RZ ;  /* 0x0000000b4b039227 */ /* 0x000fe200078e00ff */
[----:B------:R-:W-:Y:S02]  /*4ed0*/  @!P1 SHF.R.U32.HI R0, RZ, R13, R0 ;  /* 0x0000000dff009219 */ /* 0x000fe40000011600 */
[----:B------:R-:W-:Y:S01]  /*4ee0*/  R2UR UR41, R20 ;  /* 0x00000000142972ca */ /* 0x000fe200000e0000 */
[----:B------:R-:W-:Y:S01]  /*4ef0*/  VIADD R169, R169, 0x1 ;  /* 0x00000001a9a97836 */ /* 0x000fe20000000000 */
[----:B------:R-:W-:Y:S02]  /*4f00*/  @!P1 SHF.R.U32.HI R2, RZ, R14, R3 ;  /* 0x0000000eff029219 */ /* 0x000fe40000011603 */
[----:B------:R-:W-:Y:S02]  /*4f10*/  @!P1 SEL R3, R77, R0, !P2 ;  /* 0x000000004d039207 */ /* 0x000fe40005000000 */
[----:B------:R-:W-:Y:S02]  /*4f20*/  @!P1 SEL R2, R75, R2, !P0 ;  /* 0x000000024b029207 */ /* 0x000fe40004000000 */
[----:B------:R-:W-:Y:S01]  /*4f30*/  @P4 SHF.R.U32.HI R158, RZ, 0x10, R17 ;  /* 0x00000010ff9e4819 */ /* 0x000fe20000011611 */
[----:B------:R-:W-:Y:S02]  /*4f40*/  USHF.L.U32 UR42, UR42, 0x7, URZ ;  /* 0x000000072a2a7899 */ /* 0x000fe400080006ff */
[----:B------:R-:W-:Y:S02]  /*4f50*/  @!P1 IMAD.IADD R0, R2, 0x1, -R3 ;  /* 0x0000000102009824 */ /* 0x000fe400078e0a03 */
[----:B------:R-:W-:Y:S01]  /*4f60*/  @!P1 IMAD.IADD R2, R3, 0x1, -R2 ;  /* 0x0000000103029824 */ /* 0x000fe200078e0a02 */
[----:B------:R-:W-:Y:S01]  /*4f70*/  USHF.L.U32 UR41, UR41, 0x7, URZ ;  /* 0x0000000729297899 */ /* 0x000fe200080006ff */
[----:B------:R-:W-:Y:S02]  /*4f80*/  @!P1 IMAD R77, R0, R9, R77 ;  /* 0x00000009004d9224 */ /* 0x000fe400078e024d */
[----:B------:R-:W-:Y:S01]  /*4f90*/  @!P1 IMAD R75, R2, R10, R75 ;  /* 0x0000000a024b9224 */ /* 0x000fe200078e024b */
[----:B------:R-:W-:Y:S08]  /*4fa0*/  BRA.U !UP0, `(.L_x_83) ;  /* 0x0000000108407547 */ /* 0x000ff0000b800000 */
[----:B------:R-:W1:Y:S01]  /*4fb0*/  LDCU.64 UR8, c[0x4][0x80] ;  /* 0x01001000ff0877ac */ /* 0x000e620008000a00 */
[----:B------:R-:W-:Y:S01]  /*4fc0*/  MOV R3, 0x0 ;  /* 0x0000000000037802 */ /* 0x000fe20000000f00 */
[----:B------:R-:W-:Y:S02]  /*4fd0*/  HFMA2 R12, -RZ, RZ, 0, 5.9604644775390625e-08 ;  /* 0x00000001ff0c7431 */ /* 0x000fe400000001ff */
[----:B------:R-:W-:Y:S02]  /*4fe0*/  IMAD.MOV.U32 R8, RZ, RZ, 0x70 ;  /* 0x00000070ff087424 */ /* 0x000fe400078e00ff */
[----:B------:R-:W-:Y:S01]  /*4ff0*/  IMAD.MOV.U32 R13, RZ, RZ, RZ ;  /* 0x000000ffff0d7224 */ /* 0x000fe200078e00ff */
[----:B------:R-:W2:Y:S01]  /*5000*/  LDCU.64 UR6, c[0x4][0x88] ;  /* 0x01001100ff0677ac */ /* 0x000ea20008000a00 */
[----:B------:R-:W3:Y:S01]  /*5010*/  LDC.64 R2, c[0x4][R3] ;  /* 0x0100000003027b82 */ /* 0x000ee20000000a00 */
[----:B------:R-:W4:Y:S01]  /*5020*/  LDCU.64 UR4, c[0x4][0x8] ;  /* 0x01000100ff0477ac */ /* 0x000f220008000a00 */
[----:B-1----:R-:W-:Y:S01]  /*5030*/  MOV R5, UR9 ;  /* 0x0000000900057c02 */ /* 0x002fe20008000f00 */
[----:B------:R-:W-:Y:S01]  /*5040*/  IMAD.U32 R4, RZ, RZ, UR8 ;  /* 0x00000008ff047e24 */ /* 0x000fe2000f8e00ff */
[----:B--2---:R-:W-:Y:S01]  /*5050*/  MOV R7, UR7 ;  /* 0x0000000700077c02 */ /* 0x004fe20008000f00 */
[----:B------:R-:W-:Y:S01]  /*5060*/  IMAD.U32 R6, RZ, RZ, UR6 ;  /* 0x00000006ff067e24 */ /* 0x000fe2000f8e00ff */
[----:B----4-:R-:W-:Y:S01]  /*5070*/  MOV R11, UR5 ;  /* 0x00000005000b7c02 */ /* 0x010fe20008000f00 */
[----:B------:R-:W-:Y:S02]  /*5080*/  IMAD.U32 R10, RZ, RZ, UR4 ;  /* 0x00000004ff0a7e24 */ /* 0x000fe4000f8e00ff */
[----:B------:R-:W-:Y:S07]  /*5090*/  LEPC R20, `(.L_x_83) ;  /* 0x000000001014794e */ /* 0x000fee0000000000 */
[----:B---3-5:R-:W-:Y:S05]  /*50a0*/  CALL.ABS.NOINC R2 ;  /* 0x0000000002007343 */ /* 0x028fea0003c00000 */
.L_x_83:
[----:B------:R-:W-:Y:S01]  /*50b0*/  LOP3.LUT P0, RZ, R166, 0x1b0, RZ, 0xc0, !PT ;  /* 0x000001b0a6ff7812 */ /* 0x000fe2000780c0ff */
[----:B------:R-:W-:Y:S11]  /*50c0*/  BSSY.RECONVERGENT B6, `(.L_x_84) ;  /* 0x0000013000067945 */ /* 0x000ff60003800200 */
[----:B------:R-:W-:Y:S01]  /*50d0*/  @!UPT UIADD3 URZ, UPT, UPT, URZ, URZ, URZ ;  /* 0x000000fffffff290 */ /* 0x000fe2000fffe0ff */
[----:B------:R-:W-:Y:S05]  /*50e0*/  @!P0 BRA `(.L_x_85) ;  /* 0x0000000000408947 */ /* 0x000fea0003800000 */
        /* <DEDUP_REMOVED lines=16> */
.L_x_85:
[----:B------:R-:W-:Y:S05]  /*51f0*/  BSYNC.RECONVERGENT B6 ;  /* 0x0000000000067941 */ /* 0x000fea0003800200 */
.L_x_84:
[----:B------:R-:W-:Y:S01]  /*5200*/  ISETP.NE.U32.AND P4, PT, R146, RZ, PT ;  /* 0x000000ff9200720c */ /* 0x000fe20003f85070 */
[----:B------:R-:W-:Y:S01]  /*5210*/  UISETP.NE.AND UP2, UPT, UR50, URZ, UPT ;  /* 0x000000ff3200728c */ /* 0x000fe2000bf45270 */
[----:B------:R-:W-:Y:S01]  /*5220*/  ISETP.NE.U32.AND P2, PT, RZ, UR38, PT ;  /* 0x00000026ff007c0c */ /* 0x000fe2000bf45070 */
[----:B------:R-:W-:Y:S01]  /*5230*/  UISETP.NE.U32.AND UP1, UPT, UR44, URZ, UPT ;  /* 0x000000ff2c00728c */ /* 0x000fe2000bf25070 */
[----:B------:R-:W-:Y:S01]  /*5240*/  ISETP.NE.AND.EX P4, PT, R147, RZ, PT, P4 ;  /* 0x000000ff9300720c */ /* 0x000fe20003f85340 */
[----:B------:R-:W-:Y:S01]  /*5250*/  UPLOP3.LUT UP0, UPT, UPT, UPT, UPT, 0x40, 0x4 ;  /* 0x000000000004789c */ /* 0x000fe20003f0e870 */
[----:B------:R-:W-:Y:S01]  /*5260*/  ISETP.NE.AND.EX P2, PT, RZ, UR39, PT, P2 ;  /* 0x00000027ff007c0c */ /* 0x000fe2000bf45320 */
[----:B------:R-:W-:Y:S01]  /*5270*/  UISETP.NE.AND.EX UP1, UPT, UR45, URZ, UPT, UP1 ;  /* 0x000000ff2d00728c */ /* 0x000fe2000bf25310 */
[----:B------:R-:W-:Y:S04]  /*5280*/  PLOP3.LUT P1, PT, PT, PT, UP2, 0x80, 0x8 ;  /* 0x000000000008781c */ /* 0x000fe80003f2f028 */
[----:B------:R-:W-:Y:S06]  /*5290*/  @UP2 UPLOP3.LUT UP0, UPT, UPT, UPT, UP1, 0x80, 0x8 ;  /* 0x000000000008289c */ /* 0x000fec0003f0f010 */
[----:B------:R-:W-:Y:S01]  /*52a0*/  PLOP3.LUT P0, PT, PT, PT, UP0, 0x80, 0x8 ;  /* 0x000000000008781c */ /* 0x000fe20003f0f008 */
[----:B------:R-:W-:Y:S01]  /*52b0*/  @!UPT UIADD3 URZ, UPT, UPT, URZ, URZ, URZ ;  /* 0x000000fffffff290 */ /* 0x000fe2000fffe0ff */
[----:B------:R-:W-:Y:S11]  /*52c0*/  BRA.U !UP1, `(.L_x_86) ;  /* 0x0000000109387547 */ /* 0x000ff6000b800000 */
[----:B------:R-:W-:Y:S01]  /*52d0*/  UISETP.NE.U32.AND UP0, UPT, UR38, URZ, UPT ;  /* 0x000000ff2600728c */ /* 0x000fe2000bf05070 */
[----:B------:R-:W-:Y:S02]  /*52e0*/  HFMA2 R0, -RZ, RZ, 0, 5.9604644775390625e-08 ;  /* 0x00000001ff007431 */ /* 0x000fe400000001ff */
[----:B------:R-:W-:Y:S01]  /*52f0*/  IMAD.MOV.U32 R151, RZ, RZ, 0x1 ;  /* 0x00000001ff977424 */ /* 0x000fe200078e00ff */
[----:B------:R-:W-:Y:S06]  /*5300*/  UISETP.NE.AND.EX UP0, UPT, UR39, URZ, UPT, UP0 ;  /* 0x000000ff2700728c */ /* 0x000fec000bf05300 */
[----:B------:R-:W-:Y:S05]  /*5310*/  PLOP3.LUT P3, PT, PT, PT, UP0, 0x80, 0x8 ;  /* 0x000000000008781c */ /* 0x000fea0003f6f008 */
[----:B------:R-:W1:Y:S01]  /*5320*/  @UP0 LDCU.64 UR6, c[0x0][0x888] ;  /* 0x00011100ff0607ac */ /* 0x000e620008000a00 */
[----:B------:R-:W-:Y:S07]  /*5330*/  @UP0 UIMAD UR4, UR36, UR44, URZ ;  /* 0x0000002c240402a4 */ /* 0x000fee000f8e02ff */
[----:B------:R-:W-:Y:S01]  /*5340*/  @!P3 PRMT R151, R0, 0x7610, R151 ;  /* 0x000076100097b816 */ /* 0x000fe20000000097 */
[----:B-1----:R-:W-:Y:S03]  /*5350*/  @UP0 UIMAD.WIDE UR6, UR4, 0x4, UR6 ;  /* 0x00000004040608a5 */ /* 0x002fe6000f8e0206 */
[----:B------:R-:W1:Y:S03]  /*5360*/  @!UP0 LDCU UR4, c[0x0][0x880] ;  /* 0x00011000ff0487ac */ /* 0x000e660008000800 */
[----:B------:R-:W-:Y:S01]  /*5370*/  IMAD.U32 R2, RZ, RZ, UR6 ;  /* 0x00000006ff027e24 */ /* 0x000fe2000f8e00ff */
[----:B------:R-:W-:Y:S05]  /*5380*/  MOV R3, UR7 ;  /* 0x0000000700037c02 */ /* 0x000fea0008000f00 */
[----:B-----5:R2:W5:Y:S02]  /*5390*/  @P3 LDG.E R82, desc[UR46][R2.64] ;  /* 0x0000002e02523981 */ /* 0x020564000c1e1900 */
[----:B-12---:R-:W-:Y:S02]  /*53a0*/  @!P3 IMAD.U32 R82, RZ, RZ, UR4 ;  /* 0x00000004ff52be24 */ /* 0x006fe4000f8e00ff */
.L_x_86:
[----:B------:R-:W-:Y:S05]  /*53b0*/  @!P4 BRA `(.L_x_87) ;  /* 0x000000000020c947 */ /* 0x000fea0003800000 */
[----:B------:R-:W-:Y:S04]  /*53c0*/  ISETP.NE.U32.AND P3, PT, R144, RZ, PT ;  /* 0x000000ff9000720c */ /* 0x000fe80003f65070 */
[----:B------:R-:W-:Y:S11]  /*53d0*/  ISETP.NE.AND.EX P3, PT, R145, RZ, PT, P3 ;  /* 0x000000ff9100720c */ /* 0x000ff60003f65330 */
[----:B------:R-:W-:Y:S02]  /*53e0*/  @!UPT UIADD3 URZ, UPT, UPT, URZ, URZ, URZ ;  /* 0x000000fffffff290 */ /* 0x000fe4000fffe0ff */
[----:B------:R-:W1:Y:S01]  /*53f0*/  @P3 LDC.64 R2, c[0x0][0x8a8] ;  /* 0x00022a00ff023b82 */ /* 0x000e620000000a00 */
[----:B------:R-:W-:Y:S04]  /*5400*/  @P3 IMAD R0, R146, UR36, RZ ;  /* 0x0000002492003c24 */ /* 0x000fe8000f8e02ff */
[----:B-1----:R-:W-:Y:S05]  /*5410*/  @P3 IMAD.WIDE R2, R0, 0x4, R2 ;  /* 0x0000000400023825 */ /* 0x002fea00078e0202 */
[----:B-----5:R1:W5:Y:S02]  /*5420*/  @P3 LDG.E R78, desc[UR46][R2.64] ;  /* 0x0000002e024e3981 */ /* 0x020364000c1e1900 */
[----:B-1----:R-:W2:Y:S02]  /*5430*/  @!P3 LDC R78, c[0x0][0x8a0] ;  /* 0x00022800ff4ebb82 */ /* 0x002ea40000000800 */
.L_x_87:
[----:B-----5:R-:W-:Y:S01]  /*5440*/  ISETP.NE.AND P4, PT, R82, RZ, PT ;  /* 0x000000ff5200720c */ /* 0x020fe20003f85270 */
[----:B------:R-:W-:Y:S01]  /*5450*/  BSSY B1, `(.L_x_88) ;  /* 0x0000048000017945 */ /* 0x000fe20003800000 */
[----:B------:R-:W-:Y:S01]  /*5460*/  SEL R7, RZ, 0xffffffff, P2 ;  /* 0xffffffffff077807 */ /* 0x000fe20001000000 */
[----:B------:R-:W-:Y:S01]  /*5470*/  IMAD.MOV.U32 R117, RZ, RZ, 0x1 ;  /* 0x00000001ff757424 */ /* 0x000fe200078e00ff */
[----:B------:R-:W-:Y:S01]  /*5480*/  LOP3.LUT P3, RZ, R151, 0xff, RZ, 0xc0, !PT ;  /* 0x000000ff97ff7812 */ /* 0x000fe2000786c0ff */
[----:B------:R-:W-:Y:S01]  /*5490*/  IMAD R80, R76, 0x80, R79 ;  /* 0x000000804c507824 */ /* 0x000fe200078e024f */
[----:B------:R-:W-:Y:S02]  /*54a0*/  @P1 SEL R0, RZ, 0xffffffff, P4 ;  /* 0xffffffffff001807 */ /* 0x000fe40002000000 */
[----:B------:R-:W-:Y:S02]  /*54b0*/  CS2R R98, SRZ ;  /* 0x0000000000627805 */ /* 0x000fe4000001ff00 */
[----:B------:R-:W-:Y:S02]  /*54c0*/  LEA R3, R160, UR49, 0x3 ;  /* 0x00000031a0037c11 */ /* 0x000fe4000f8e18ff */
[----:B------:R-:W-:Y:S02]  /*54d0*/  CS2R R96, SRZ ;  /* 0x0000000000607805 */ /* 0x000fe4000001ff00 */
[----:B------:R-:W-:Y:S02]  /*54e0*/  @P0 SEL R0, R7, R0, !P3 ;  /* 0x0000000007000207 */ /* 0x000fe40005800000 */
[----:B------:R-:W-:Y:S02]  /*54f0*/  CS2R R94, SRZ ;  /* 0x00000000005e7805 */ /* 0x000fe4000001ff00 */
[----:B------:R-:W-:Y:S02]  /*5500*/  LEA R116, R76, UR49, 0x3 ;  /* 0x000000314c747c11 */ /* 0x000fe4000f8e18ff */
[----:B------:R-:W-:Y:S02]  /*5510*/  CS2R R92, SRZ ;  /* 0x00000000005c7805 */ /* 0x000fe4000001ff00 */
[----:B------:R-:W-:Y:S02]  /*5520*/  @P1 LOP3.LUT R0, R0, 0x1, RZ, 0xc0, !PT ;  /* 0x0000000100001812 */ /* 0x000fe400078ec0ff */
[----:B------:R-:W-:Y:S02]  /*5530*/  CS2R R90, SRZ ;  /* 0x00000000005a7805 */ /* 0x000fe4000001ff00 */
[----:B------:R-:W-:Y:S02]  /*5540*/  SHF.L.U32 R5, R162, 0x1f, RZ ;  /* 0x0000001fa2057819 */ /* 0x000fe400000006ff */
[----:B------:R-:W-:Y:S02]  /*5550*/  CS2R R88, SRZ ;  /* 0x0000000000587805 */ /* 0x000fe4000001ff00 */
[----:B------:R-:W-:Y:S02]  /*5560*/  ISETP.NE.U32.OR P6, PT, R0, 0x1, !P1 ;  /* 0x000000010000780c */ /* 0x000fe40004fc5470 */
[----:B------:R-:W-:Y:S02]  /*5570*/  CS2R R102, SRZ ;  /* 0x0000000000667805 */ /* 0x000fe4000001ff00 */
[----:B------:R-:W-:Y:S02]  /*5580*/  PLOP3.LUT P2, PT, PT, PT, UP1, 0x80, 0x8 ;  /* 0x000000000008781c */ /* 0x000fe40003f4f018 */
[----:B------:R-:W-:Y:S02]  /*5590*/  CS2R R100, SRZ ;  /* 0x0000000000647805 */ /* 0x000fe4000001ff00 */
[----:B------:R-:W-:Y:S02]  /*55a0*/  SEL R0, RZ, 0xffffffff, P4 ;  /* 0xffffffffff007807 */ /* 0x000fe40002000000 */
[----:B------:R-:W-:Y:S03]  /*55b0*/  P2R R104, PR, RZ, 0x40 ;  /* 0x00000040ff687803 */ /* 0x000fe60000000000 */
[----:B------:R-:W-:Y:S04]  /*55c0*/  @P6 SHF.L.U32 R2, R159, 0x1f, RZ ;  /* 0x0000001f9f026819 */ /* 0x000fe800000006ff */
[----:B------:R-:W-:Y:S01]  /*55d0*/  @P2 SEL R0, R7, R0, !P3 ;  /* 0x0000000007002207 */ /* 0x000fe20005800000 */
[----:B------:R-:W1:Y:S03]  /*55e0*/  @P6 SYNCS.PHASECHK.TRANS64.TRYWAIT P1, [R3+URZ+0x60], R2 ;  /* 0x00006002030065a7 */ /* 0x000e6600080211ff */
[----:B------:R-:W-:Y:S04]  /*55f0*/  LOP3.LUT R0, R0, 0x1, RZ, 0xc0, !PT ;  /* 0x0000000100007812 */ /* 0x000fe800078ec0ff */
[----:B------:R-:W-:Y:S04]  /*5600*/  ISETP.NE.U32.AND P5, PT, R0, 0x1, PT ;  /* 0x000000010000780c */ /* 0x000fe80003fa5070 */
[----:B------:R-:W-:Y:S01]  /*5610*/  P2R R118, PR, RZ, 0x20 ;  /* 0x00000020ff767803 */ /* 0x000fe20000000000 */
[----:B------:R3:W4:Y:S01]  /*5620*/  SYNCS.PHASECHK.TRANS64.TRYWAIT P0, [R116+URZ+0xb0], R5 ;  /* 0x0000b005740075a7 */ /* 0x00072200080011ff */
[----:B-1----:R-:W-:Y:S01]  /*5630*/  @P6 SEL R117, RZ, 0x1, !P1 ;  /* 0x00000001ff756807 */ /* 0x002fe20004800000 */
[----:B---3--:R-:W-:Y:S06]  /*5640*/  @!P6 BRA `(.L_x_89) ;  /* 0x0000000000a0e947 */ /* 0x008fec0003800000 */
[----:B------:R-:W-:Y:S01]  /*5650*/  @P5 IMAD R7, R160, 0x2000, R153 ;  /* 0x00002000a0075824 */ /* 0x000fe200078e0299 */
[----:B------:R-:W-:Y:S01]  /*5660*/  ISETP.NE.AND P1, PT, R117, RZ, PT ;  /* 0x000000ff7500720c */ /* 0x000fe20003f25270 */
[----:B------:R-:W-:Y:S01]  /*5670*/  BSSY B0, `(.L_x_90) ;  /* 0x0000011000007945 */ /* 0x000fe20003800000 */
[----:B------:R-:W-:Y:S01]  /*5680*/  CS2R R102, SRZ ;  /* 0x0000000000667805 */ /* 0x000fe2000001ff00 */
[----:B------:R-:W-:Y:S01]  /*5690*/  @P5 VIADD R2, R7, UR49 ;  /* 0x0000003107025c36 */ /* 0x000fe20008000000 */
[----:B------:R-:W-:Y:S02]  /*56a0*/  CS2R R100, SRZ ;  /* 0x0000000000647805 */ /* 0x000fe4000001ff00 */
[----:B------:R-:W-:Y:S02]  /*56b0*/  CS2R R90, SRZ ;  /* 0x00000000005a7805 */ /* 0x000fe4000001ff00 */
[----:B------:R-:W-:Y:S01]  /*56c0*/  CS2R R88, SRZ ;  /* 0x0000000000587805 */ /* 0x000fe2000001ff00 */
[--C-:B------:R-:W-:Y:S01]  /*56d0*/  @P5 IMAD.IADD R6, R165, 0x1, R2.reuse ;  /* 0x00000001a5065824 */ /* 0x100fe200078e0202 */
[----:B------:R-:W-:Y:S01]  /*56e0*/  CS2R R94, SRZ ;  /* 0x00000000005e7805 */ /* 0x000fe2000001ff00 */
[--C-:B------:R-:W-:Y:S01]  /*56f0*/  @P5 IMAD.IADD R4, R164, 0x1, R2.reuse ;  /* 0x00000001a4045824 */ /* 0x100fe200078e0202 */
[----:B------:R-:W-:Y:S01]  /*5700*/  CS2R R92, SRZ ;  /* 0x00000000005c7805 */ /* 0x000fe2000001ff00 */
[----:B------:R-:W-:Y:S01]  /*5710*/  @P5 IMAD R2, R163, 0x10, R2 ;  /* 0x00000010a3025824 */ /* 0x000fe200078e0202 */
[----:B------:R-:W-:Y:S02]  /*5720*/  CS2R R98, SRZ ;  /* 0x0000000000627805 */ /* 0x000fe4000001ff00 */
[----:B------:R-:W-:Y:S01]  /*5730*/  CS2R R96, SRZ ;  /* 0x0000000000607805 */ /* 0x000fe2000001ff00 */
[----:B------:R-:W-:Y:S06]  /*5740*/  @P1 BRA `(.L_x_91) ;  /* 0x00000000000c1947 */ /* 0x000fec0003800000 */
[----:B------:R-:W-:Y:S04]  /*5750*/  SHF.L.U32 R0, R159, 0x1f, RZ ;  /* 0x0000001f9f007819 */ /* 0x000fe800000006ff */
[----:B------:R-:W1:Y:S02]  /*5760*/  SYNCS.PHASECHK.TRANS64.TRYWAIT P1, [R3+URZ+0x60], R0 ;  /* 0x00006000030075a7 */ /* 0x000e6400080211ff */
[----:B-1----:R-:W-:Y:S05]  /*5770*/  @!P1 BRA `(.L_x_92) ;  /* 0x0000003400849947 */ /* 0x002fea0003800000 */
.L_x_91:
[----:B------:R-:W-:Y:S05]  /*5780*/  BSYNC B0 ;  /* 0x0000000000007941 */ /* 0x000fea0003800000 */
.L_x_90:
[----:B------:R-:W-:Y:S01]  /*5790*/  ISETP.NE.AND P1, PT, R118, RZ, PT ;  /* 0x000000ff7600720c */ /* 0x000fe20003f25270 */
[----:B-1----:R-:W-:Y:S02]  /*57a0*/  VIADD R3, R3, 0x70 ;  /* 0x0000007003037836 */ /* 0x002fe40000000000 */
[----:B------:R-:W-:Y:S02]  /*57b0*/  IMAD.U32 R0, RZ, RZ, UR37 ;  /* 0x00000025ff007e24 */ /* 0x000fe4000f8e00ff */
[----:B------:R-:W-:Y:S03]  /*57c0*/  VIADD R160, R160, 0x1 ;  /* 0x00000001a0a07836 */ /* 0x000fe60000000000 */
[----:B------:R-:W-:Y:S05]  /*57d0*/  PRMT R0, R0, 0x654, R3 ;  /* 0x0000065400007816 */ /* 0x000fea0000000003 */
[----:B------:R1:W3:Y:S04]  /*57e0*/  @P1 LDS.128 R100, [R7+UR49+0x200] ;  /* 0x0002003107641984 */ /* 0x0002e80008000c00 */
[----:B------:R1:W1:Y:S04]  /*57f0*/  @P1 LDS.128 R88, [R6+0x200] ;  /* 0x0002000006581984 */ /* 0x0002680000000c00 */
[----:B------:R1:W1:Y:S04]  /*5800*/  @P1 LDS.128 R92, [R4+0x200] ;  /* 0x00020000045c1984 */ /* 0x0002680000000c00 */
[----:B------:R1:W1:Y:S01]  /*5810*/  @P1 LDS.128 R96, [R2+0x200] ;  /* 0x0002000002601984 */ /* 0x0002620000000c00 */
[C---:B------:R-:W-:Y:S01]  /*5820*/  ISETP.NE.AND P1, PT, R160.reuse, 0x2, PT ;  /* 0x00000002a000780c */ /* 0x040fe20003f25270 */
[----:B------:R-:W-:Y:S01]  /*5830*/  @!PT LDS RZ, [RZ] ;  /* 0x00000000fffff984 */ /* 0x000fe20000000800 */
[----:B------:R-:W-:Y:S01]  /*5840*/  @!PT LDS RZ, [RZ] ;  /* 0x00000000fffff984 */ /* 0x000fe20000000800 */
[----:B------:R-:W-:Y:S01]  /*5850*/  @!PT LDS RZ, [RZ] ;  /* 0x00000000fffff984 */ /* 0x000fe20000000800 */
[----:B------:R-:W-:Y:S01]  /*5860*/  @!PT LDS RZ, [RZ] ;  /* 0x00000000fffff984 */ /* 0x000fe20000000800 */
[----:B------:R5:W-:Y:S06]  /*5870*/  MEMBAR.ALL.CTA ;  /* 0x0000000000007992 */ /* 0x000bec0000008000 */
[----:B-----5:R-:W5:Y:S01]  /*5880*/  FENCE.VIEW.ASYNC.S ;  /* 0x00000000000073c6 */ /* 0x020f620000000000 */
[----:B------:R-:W-:Y:S01]  /*5890*/  SEL R160, R160, RZ, P1 ;  /* 0x000000ffa0a07207 */ /* 0x000fe20000800000 */
[----:B-----5:R5:W-:Y:S02]  /*58a0*/  SYNCS.ARRIVE.TRANS64.RED.A1T0 RZ, [R0+URZ], RZ ;  /* 0x000000ff00ff79a7 */ /* 0x020be400081004ff */
[----:B-----5:R-:W-:Y:S04]  /*58b0*/  SEL R0, RZ, 0x1, P1 ;  /* 0x00000001ff007807 */ /* 0x020fe80000800000 */
[----:B---3--:R-:W-:Y:S02]  /*58c0*/  LOP3.LUT R159, R159, R0, RZ, 0x3c, !PT ;  /* 0x000000009f9f7212 */ /* 0x008fe400078e3cff */
.L_x_89:
[----:B------:R-:W-:Y:S05]  /*58d0*/  BSYNC B1 ;  /* 0x0000000000017941 */ /* 0x000fea0003800000 */
.L_x_88:
[----:B------:R-:W-:Y:S04]  /*58e0*/  SHF.R.U32.HI R3, RZ, 0x15, R80 ;  /* 0x00000015ff037819 */ /* 0x000fe80000011650 */
[----:B------:R-:W-:Y:S01]  /*58f0*/  LOP3.LUT P1, RZ, R3, 0x3, R154, 0x48, !PT ;  /* 0x0000000303ff7812 */ /* 0x000fe2000782489a */
[----:B------:R-:W-:Y:S01]  /*5900*/  @!UPT UIADD3 URZ, UPT, UPT, URZ, URZ, URZ ;  /* 0x000000fffffff290 */ /* 0x000fe2000fffe0ff */
[----:B----4-:R-:W-:Y:S11]  /*5910*/  @P0 BRA `(.L_x_93) ;  /* 0x0000000000080947 */ /* 0x010ff60003800000 */
[----:B------:R-:W3:Y:S02]  /*5920*/  SYNCS.PHASECHK.TRANS64.TRYWAIT P0, [R116+URZ+0xb0], R5 ;  /* 0x0000b005740075a7 */ /* 0x000ee400080011ff */
[----:B---3--:R-:W-:Y:S05]  /*5930*/  @!P0 BRA `(.L_x_94) ;  /* 0x0000003400288947 */ /* 0x008fea0003800000 */
.L_x_93:
[----:B------:R-:W-:Y:S05]  /*5940*/  @!P1 BRA `(.L_x_95) ;  /* 0x0000000000409947 */ /* 0x000fea0003800000 */
[----:B------:R-:W3:Y:S01]  /*5950*/  LDCU.64 UR8, c[0x4][0x70] ;  /* 0x01000e00ff0877ac */ /* 0x000ee20008000a00 */
[----:B------:R-:W-:Y:S01]  /*5960*/  MOV R3, 0x0 ;  /* 0x0000000000037802 */ /* 0x000fe20000000f00 */
[----:B------:R-:W-:Y:S02]  /*5970*/  HFMA2 R12, -RZ, RZ, 0, 5.9604644775390625e-08 ;  /* 0x00000001ff0c7431 */ /* 0x000fe400000001ff */
[----:B------:R-:W-:Y:S02]  /*5980*/  IMAD.MOV.U32 R8, RZ, RZ, 0x192 ;  /* 0x00000192ff087424 */ /* 0x000fe400078e00ff */
[----:B------:R-:W-:Y:S01]  /*5990*/  IMAD.MOV.U32 R13, RZ, RZ, RZ ;  /* 0x000000ffff0d7224 */ /* 0x000fe200078e00ff */
[----:B------:R-:W4:Y:S01]  /*59a0*/  LDCU.64 UR6, c[0x4][0x78] ;  /* 0x01000f00ff0677ac */ /* 0x000f220008000a00 */
[----:B-1----:R-:W1:Y:S01]  /*59b0*/  LDC.64 R2, c[0x4][R3] ;  /* 0x0100000003027b82 */ /* 0x002e620000000a00 */
[----:B------:R-:W5:Y:S01]  /*59c0*/  LDCU.64 UR4, c[0x4][0x10] ;  /* 0x01000200ff0477ac */ /* 0x000f620008000a00 */
[----:B---3--:R-:W-:Y:S01]  /*59d0*/  MOV R5, UR9 ;  /* 0x0000000900057c02 */ /* 0x008fe20008000f00 */
[----:B------:R-:W-:Y:S01]  /*59e0*/  IMAD.U32 R4, RZ, RZ, UR8 ;  /* 0x00000008ff047e24 */ /* 0x000fe2000f8e00ff */
[----:B----4-:R-:W-:Y:S01]  /*59f0*/  MOV R7, UR7 ;  /* 0x0000000700077c02 */ /* 0x010fe20008000f00 */
[----:B------:R-:W-:Y:S01]  /*5a00*/  IMAD.U32 R6, RZ, RZ, UR6 ;  /* 0x00000006ff067e24 */ /* 0x000fe2000f8e00ff */
[----:B-----5:R-:W-:Y:S01]  /*5a10*/  MOV R11, UR5 ;  /* 0x00000005000b7c02 */ /* 0x020fe20008000f00 */
[----:B------:R-:W-:Y:S02]  /*5a20*/  IMAD.U32 R10, RZ, RZ, UR4 ;  /* 0x00000004ff0a7e24 */ /* 0x000fe4000f8e00ff */
[----:B------:R-:W-:Y:S07]  /*5a30*/  LEPC R20, `(.L_x_95) ;  /* 0x000000001014794e */ /* 0x000fee0000000000 */
[----:B-12---:R-:W-:Y:S05]  /*5a40*/  CALL.ABS.NOINC R2 ;  /* 0x0000000002007343 */ /* 0x006fea0003c00000 */
.L_x_95:
[----:B------:R-:W-:Y:S01]  /*5a50*/  SHF.L.U32 R83, R100, 0x10, RZ ;  /* 0x0000001064537819 */ /* 0x000fe200000006ff */
[----:B------:R-:W-:Y:S05]  /*5a60*/  WARPSYNC.ALL ;  /* 0x0000000000007948 */ /* 0x000fea0003800000 */
[----:B------:R-:W-:Y:S01]  /*5a70*/  R2UR UR4, R80 ;  /* 0x00000000500472ca */ /* 0x000fe200000e0000 */
[----:B------:R-:W-:Y:S01]  /*5a80*/  BSSY.RECONVERGENT B0, `(.L_x_96) ;  /* 0x0000121000007945 */ /* 0x000fe20003800200 */
[----:B------:R-:W-:Y:S02]  /*5a90*/  ISETP.NE.AND P6, PT, R104, RZ, PT ;  /* 0x000000ff6800720c */ /* 0x000fe40003fc5270 */
[----:B------:R-:W-:Y:S02]  /*5aa0*/  IADD3 R119, PT, PT, R153, UR49, RZ ;  /* 0x0000003199777c10 */ /* 0x000fe4000fffe0ff */
[----:B------:R-:W-:Y:S02]  /*5ab0*/  SHF.L.U32 R124, R163, 0x4, RZ ;  /* 0x00000004a37c7819 */ /* 0x000fe400000006ff */
[-C--:B------:R-:W-:Y:S02]  /*5ac0*/  IADD3 R172, PT, PT, R165, R119.reuse, RZ ;  /* 0x00000077a5ac7210 */ /* 0x080fe40007ffe0ff */
[----:B------:R-:W-:Y:S02]  /*5ad0*/  IADD3 R171, PT, PT, R164, R119, RZ ;  /* 0x00000077a4ab7210 */ /* 0x000fe40007ffe0ff */
[----:B------:R-:W-:Y:S01]  /*5ae0*/  IADD3 R170, PT, PT, R119, R124, RZ ;  /* 0x0000007c77aa7210 */ /* 0x000fe20007ffe0ff */
[----:B-1-3--:R-:W2:Y:S01]  /*5af0*/  LDTM.x64 R4, tmem[UR4] ;  /* 0x00000004000479ee */ /* 0x00aea20008340000 */
[C---:B------:R-:W-:Y:S02]  /*5b00*/  PRMT R81, R100.reuse, 0x8880, RZ ;  /* 0x0000888064517816 */ /* 0x040fe400000000ff */
[----:B------:R-:W-:Y:S02]  /*5b10*/  SHF.R.S32.HI R83, RZ, 0x18, R83 ;  /* 0x00000018ff537819 */ /* 0x000fe40000011453 */
[----:B------:R-:W-:Y:S02]  /*5b20*/  SHF.R.S32.HI R86, RZ, 0x18, R101 ;  /* 0x00000018ff567819 */ /* 0x000fe40000011465 */
[----:B------:R-:W-:Y:S02]  /*5b30*/  SHF.L.U32 R84, R100, 0x8, RZ ;  /* 0x0000000864547819 */ /* 0x000fe400000006ff */
[----:B------:R-:W-:Y:S02]  /*5b40*/  SHF.L.U32 R85, R101, 0x8, RZ ;  /* 0x0000000865557819 */ /* 0x000fe400000006ff */
[----:B------:R-:W-:Y:S02]  /*5b50*/  SHF.R.S32.HI R84, RZ, 0x18, R84 ;  /* 0x00000018ff547819 */ /* 0x000fe40000011454 */
[----:B------:R-:W-:Y:S02]  /*5b60*/  SHF.R.S32.HI R85, RZ, 0x18, R85 ;  /* 0x00000018ff557819 */ /* 0x000fe40000011455 */
[----:B------:R-:W-:Y:S02]  /*5b70*/  SHF.L.U32 R87, R98, 0x8, RZ ;  /* 0x0000000862577819 */ /* 0x000fe400000006ff */
[----:B------:R-:W-:Y:S02]  /*5b80*/  ISETP.NE.AND P0, PT, R167, RZ, PT ;  /* 0x000000ffa700720c */ /* 0x000fe40003f05270 */
[----:B------:R-:W-:Y:S02]  /*5b90*/  SHF.R.S32.HI R87, RZ, 0x18, R87 ;  /* 0x00000018ff577819 */ /* 0x000fe40000011457 */
[----:B------:R-:W-:Y:S02]  /*5ba0*/  LEA R125, R160, UR49, 0x3 ;  /* 0x00000031a07d7c11 */ /* 0x000fe4000f8e18ff */
[----:B------:R-:W-:Y:S01]  /*5bb0*/  @P6 SHF.L.U32 R126, R159, 0x1f, RZ ;  /* 0x0000001f9f7e6819 */ /* 0x000fe200000006ff */
[C---:B--2---:R-:W-:Y:S02]  /*5bc0*/  IMAD R0, R78.reuse, R4, RZ ;  /* 0x000000044e007224 */ /* 0x044fe400078e02ff */
[C---:B------:R-:W-:Y:S02]  /*5bd0*/  IMAD R2, R78.reuse, R5, RZ ;  /* 0x000000054e027224 */ /* 0x040fe400078e02ff */
[----:B------:R-:W-:Y:S02]  /*5be0*/  IMAD R3, R78, R6, RZ ;  /* 0x000000064e037224 */ /* 0x000fe400078e02ff */
[-C--:B------:R-:W-:Y:S01]  /*5bf0*/  IMAD R0, R81, R82.reuse, R0 ;  /* 0x0000005251007224 */ /* 0x080fe200078e0200 */
[----:B------:R-:W-:Y:S01]  /*5c00*/  SHF.R.S32.HI R81, RZ, 0x18, R100 ;  /* 0x00000018ff517819 */ /* 0x000fe20000011464 */
[-C--:B------:R-:W-:Y:S01]  /*5c10*/  IMAD R2, R83, R82.reuse, R2 ;  /* 0x0000005253027224 */ /* 0x080fe200078e0202 */
[C---:B------:R-:W-:Y:S01]  /*5c20*/  PRMT R83, R101.reuse, 0x8880, RZ ;  /* 0x0000888065537816 */ /* 0x040fe200000000ff */
[----:B------:R-:W-:Y:S01]  /*5c30*/  IMAD R3, R84, R82, R3 ;  /* 0x0000005254037224 */ /* 0x000fe200078e0203 */
[----:B------:R-:W-:Y:S01]  /*5c40*/  SHF.L.U32 R84, R101, 0x10, RZ ;  /* 0x0000001065547819 */ /* 0x000fe200000006ff */
[C---:B------:R-:W-:Y:S02]  /*5c50*/  IMAD R7, R78.reuse, R7, RZ ;  /* 0x000000074e077224 */ /* 0x040fe400078e02ff */
[C---:B------:R-:W-:Y:S01]  /*5c60*/  IMAD R4, R78.reuse, R8, RZ ;  /* 0x000000084e047224 */ /* 0x040fe200078e02ff */
[----:B------:R-:W-:Y:S01]  /*5c70*/  SHF.R.S32.HI R84, RZ, 0x18, R84 ;  /* 0x00000018ff547819 */ /* 0x000fe20000011454 */
[----:B------:R-:W-:Y:S02]  /*5c80*/  IMAD R5, R78, R9, RZ ;  /* 0x000000094e057224 */ /* 0x000fe400078e02ff */
[----:B------:R-:W-:Y:S01]  /*5c90*/  IMAD R7, R81, R82, R7 ;  /* 0x0000005251077224 */ /* 0x000fe200078e0207 */
[----:B------:R-:W-:Y:S01]  /*5ca0*/  PRMT R81, R102, 0x8880, RZ ;  /* 0x0000888066517816 */ /* 0x000fe200000000ff */
[----:B------:R-:W-:Y:S02]  /*5cb0*/  IMAD R6, R78, R10, RZ ;  /* 0x0000000a4e067224 */ /* 0x000fe400078e02ff */
[-C--:B------:R-:W-:Y:S01]  /*5cc0*/  IMAD R4, R83, R82.reuse, R4 ;  /* 0x0000005253047224 */ /* 0x080fe200078e0204 */
[----:B------:R-:W-:Y:S01]  /*5cd0*/  I2IP.S8.S32.SAT R105, R7, R3, RZ ;  /* 0x0000000307697239 */ /* 0x000fe200000014ff */
[----:B------:R-:W-:Y:S01]  /*5ce0*/  IMAD R5, R84, R82, R5 ;  /* 0x0000005254057224 */ /* 0x000fe200078e0205 */
[----:B------:R-:W-:Y:S01]  /*5cf0*/  SHF.L.U32 R83, R102, 0x10, RZ ;  /* 0x0000001066537819 */ /* 0x000fe200000006ff */
[----:B------:R-:W-:Y:S01]  /*5d00*/  IMAD R11, R78, R11, RZ ;  /* 0x0000000b4e0b7224 */ /* 0x000fe200078e02ff */
[----:B------:R-:W-:Y:S01]  /*5d10*/  I2IP.S8.S32.SAT R104, R2, R0, R105 ;  /* 0x0000000002687239 */ /* 0x000fe20000001469 */
[----:B------:R-:W-:Y:S01]  /*5d20*/  IMAD R6, R85, R82, R6 ;  /* 0x0000005255067224 */ /* 0x000fe200078e0206 */
[----:B------:R-:W-:Y:S01]  /*5d30*/  SHF.R.S32.HI R83, RZ, 0x18, R83 ;  /* 0x00000018ff537819 */ /* 0x000fe20000011453 */
[----:B------:R-:W-:Y:S01]  /*5d40*/  IMAD R8, R78, R12, RZ ;  /* 0x0000000c4e087224 */ /* 0x000fe200078e02ff */
[----:B------:R-:W-:Y:S01]  /*5d50*/  SHF.L.U32 R85, R102, 0x8, RZ ;  /* 0x0000000866557819 */ /* 0x000fe200000006ff */
[----:B------:R-:W-:Y:S02]  /*5d60*/  IMAD R9, R78, R13, RZ ;  /* 0x0000000d4e097224 */ /* 0x000fe400078e02ff */
[----:B------:R-:W-:Y:S01]  /*5d70*/  IMAD R11, R86, R82, R11 ;  /* 0x00000052560b7224 */ /* 0x000fe200078e020b */
[----:B------:R-:W-:Y:S01]  /*5d80*/  SHF.R.S32.HI R85, RZ, 0x18, R85 ;  /* 0x00000018ff557819 */ /* 0x000fe20000011455 */
[C---:B------:R-:W-:Y:S01]  /*5d90*/  IMAD R10, R78.reuse, R14, RZ ;  /* 0x0000000e4e0a7224 */ /* 0x040fe200078e02ff */
[----:B------:R-:W-:Y:S01]  /*5da0*/  SHF.R.S32.HI R86, RZ, 0x18, R103 ;  /* 0x00000018ff567819 */ /* 0x000fe20000011467 */
[----:B------:R-:W-:Y:S01]  /*5db0*/  IMAD R8, R81, R82, R8 ;  /* 0x0000005251087224 */ /* 0x000fe200078e0208 */
[----:B------:R-:W-:Y:S01]  /*5dc0*/  I2IP.S8.S32.SAT R106, R11, R6, RZ ;  /* 0x000000060b6a7239 */ /* 0x000fe200000014ff */
[----:B------:R-:W-:Y:S01]  /*5dd0*/  IMAD R9, R83, R82, R9 ;  /* 0x0000005253097224 */ /* 0x000fe200078e0209 */
[C---:B------:R-:W-:Y:S01]  /*5de0*/  PRMT R83, R103.reuse, 0x8880, RZ ;  /* 0x0000888067537816 */ /* 0x040fe200000000ff */
[----:B------:R-:W-:Y:S01]  /*5df0*/  IMAD.U32 R84, R103, 0x10000, RZ ;  /* 0x0001000067547824 */ /* 0x000fe200078e00ff */
[----:B------:R-:W-:Y:S01]  /*5e00*/  I2IP.S8.S32.SAT R105, R5, R4, R106 ;  /* 0x0000000405697239 */ /* 0x000fe2000000146a */
[C---:B------:R-:W-:Y:S01]  /*5e10*/  IMAD R15, R78.reuse, R15, RZ ;  /* 0x0000000f4e0f7224 */ /* 0x040fe200078e02ff */
[----:B------:R-:W-:Y:S01]  /*5e20*/  SHF.R.S32.HI R81, RZ, 0x18, R102 ;  /* 0x00000018ff517819 */ /* 0x000fe20000011466 */
[----:B------:R-:W-:Y:S01]  /*5e30*/  IMAD R10, R85, R82, R10 ;  /* 0x00000052550a7224 */ /* 0x000fe200078e020a */
[----:B------:R-:W-:Y:S01]  /*5e40*/  SHF.R.S32.HI R84, RZ, 0x18, R84 ;  /* 0x00000018ff547819 */ /* 0x000fe20000011454 */
[C---:B------:R-:W-:Y:S01]  /*5e50*/  IMAD R12, R78.reuse, R16, RZ ;  /* 0x000000104e0c7224 */ /* 0x040fe200078e02ff */
[----:B------:R-:W-:Y:S01]  /*5e60*/  SHF.L.U32 R85, R103, 0x8, RZ ;  /* 0x0000000867557819 */ /* 0x000fe200000006ff */
[----:B------:R-:W-:Y:S02]  /*5e70*/  IMAD R13, R78, R17, RZ ;  /* 0x000000114e0d7224 */ /* 0x000fe400078e02ff */
[----:B------:R-:W-:Y:S01]  /*5e80*/  IMAD R15, R81, R82, R15 ;  /* 0x00000052510f7224 */ /* 0x000fe200078e020f */
[----:B------:R-:W-:Y:S01]  /*5e90*/  PRMT R81, R88, 0x8880, RZ ;  /* 0x0000888058517816 */ /* 0x000fe200000000ff */
[----:B------:R-:W-:Y:S01]  /*5ea0*/  IMAD R14, R78, R18, RZ ;  /* 0x000000124e0e7224 */ /* 0x000fe200078e02ff */
[----:B------:R-:W-:Y:S01]  /*5eb0*/  SHF.R.S32.HI R85, RZ, 0x18, R85 ;  /* 0x00000018ff557819 */ /* 0x000fe20000011455 */
[----:B------:R-:W-:Y:S01]  /*5ec0*/  IMAD R12, R83, R82, R12 ;  /* 0x00000052530c7224 */ /* 0x000fe200078e020c */
[----:B------:R-:W-:Y:S01]  /*5ed0*/  I2IP.S8.S32.SAT R106, R15, R10, RZ ;  /* 0x0000000a0f6a7239 */ /* 0x000fe200000014ff */
[----:B------:R-:W-:Y:S01]  /*5ee0*/  IMAD R13, R84, R82, R13 ;  /* 0x00000052540d7224 */ /* 0x000fe200078e020d */
[----:B------:R-:W-:Y:S01]  /*5ef0*/  SHF.L.U32 R83, R88, 0x10, RZ ;  /* 0x0000001058537819 */ /* 0x000fe200000006ff */
[C---:B------:R-:W-:Y:S01]  /*5f00*/  IMAD R19, R78.reuse, R19, RZ ;  /* 0x000000134e137224 */ /* 0x040fe200078e02ff */
[----:B------:R-:W-:Y:S01]  /*5f10*/  I2IP.S8.S32.SAT R106, R9, R8, R106 ;  /* 0x00000008096a7239 */ /* 0x000fe2000000146a */
[----:B------:R-:W-:Y:S01]  /*5f20*/  IMAD R14, R85, R82, R14 ;  /* 0x00000052550e7224 */ /* 0x000fe200078e020e */
[----:B------:R-:W-:Y:S01]  /*5f30*/  SHF.R.S32.HI R83, RZ, 0x18, R83 ;  /* 0x00000018ff537819 */ /* 0x000fe20000011453 */
[C---:B------:R-:W-:Y:S01]  /*5f40*/  IMAD R16, R78.reuse, R20, RZ ;  /* 0x000000144e107224 */ /* 0x040fe200078e02ff */
[----:B------:R-:W-:Y:S01]  /*5f50*/  SHF.L.U32 R84, R89, 0x10, RZ ;  /* 0x0000001059547819 */ /* 0x000fe200000006ff */
[----:B------:R-:W-:Y:S01]  /*5f60*/  IMAD R17, R78, R21, RZ ;  /* 0x000000154e117224 */ /* 0x000fe200078e02ff */
[----:B------:R-:W-:Y:S01]  /*5f70*/  SHF.L.U32 R85, R88, 0x8, RZ ;  /* 0x0000000858557819 */ /* 0x000fe200000006ff */
[----:B------:R-:W-:Y:S01]  /*5f80*/  IMAD R19, R86, R82, R19 ;  /* 0x0000005256137224 */ /* 0x000fe200078e0213 */
[----:B------:R-:W-:Y:S01]  /*5f90*/  SHF.R.S32.HI R84, RZ, 0x18, R84 ;  /* 0x00000018ff547819 */ /* 0x000fe20000011454 */
[C---:B------:R-:W-:Y:S01]  /*5fa0*/  IMAD R18, R78.reuse, R22, RZ ;  /* 0x000000164e127224 */ /* 0x040fe200078e02ff */
[----:B------:R-:W-:Y:S01]  /*5fb0*/  SHF.R.S32.HI R85, RZ, 0x18, R85 ;  /* 0x00000018ff557819 */ /* 0x000fe20000011455 */
[----:B------:R-:W-:Y:S01]  /*5fc0*/  IMAD R16, R81, R82, R16 ;  /* 0x0000005251107224 */ /* 0x000fe200078e0210 */
[----:B------:R-:W-:Y:S01]  /*5fd0*/  I2IP.S8.S32.SAT R107, R19, R14, RZ ;  /* 0x0000000e136b7239 */ /* 0x000fe200000014ff */
[-C--:B------:R-:W-:Y:S01]  /*5fe0*/  IMAD R17, R83, R82.reuse, R17 ;  /* 0x0000005253117224 */ /* 0x080fe200078e0211 */
[----:B------:R-:W-:Y:S01]  /*5ff0*/  PRMT R83, R89, 0x8880, RZ ;  /* 0x0000888059537816 */ /* 0x000fe200000000ff */
[C---:B------:R-:W-:Y:S01]  /*6000*/  IMAD R23, R78.reuse, R23, RZ ;  /* 0x000000174e177224 */ /* 0x040fe200078e02ff */
[----:B------:R-:W-:Y:S01]  /*6010*/  SHF.R.S32.HI R81, RZ, 0x18, R88 ;  /* 0x00000018ff517819 */ /* 0x000fe20000011458 */
[----:B------:R-:W-:Y:S01]  /*6020*/  IMAD R18, R85, R82, R18 ;  /* 0x0000005255127224 */ /* 0x000fe200078e0212 */
[----:B------:R-:W-:Y:S01]  /*6030*/  SHF.L.U32 R85, R89, 0x8, RZ ;  /* 0x0000000859557819 */ /* 0x000fe200000006ff */
[C---:B------:R-:W-:Y:S01]  /*6040*/  IMAD R20, R78.reuse, R24, RZ ;  /* 0x000000184e147224 */ /* 0x040fe200078e02ff */
[----:B------:R-:W-:Y:S01]  /*6050*/  I2IP.S8.S32.SAT R107, R13, R12, R107 ;  /* 0x0000000c0d6b7239 */ /* 0x000fe2000000146b */
[----:B------:R-:W-:Y:S01]  /*6060*/  IMAD R21, R78, R25, RZ ;  /* 0x000000194e157224 */ /* 0x000fe200078e02ff */
[----:B------:R-:W-:Y:S01]  /*6070*/  SHF.R.S32.HI R85, RZ, 0x18, R85 ;  /* 0x00000018ff557819 */ /* 0x000fe20000011455 */
[----:B------:R-:W-:Y:S01]  /*6080*/  IMAD R23, R81, R82, R23 ;  /* 0x0000005251177224 */ /* 0x000fe200078e0217 */
[----:B------:R-:W-:Y:S01]  /*6090*/  PRMT R81, R90, 0x8880, RZ ;  /* 0x000088805a517816 */ /* 0x000fe200000000ff */
[----:B------:R-:W-:Y:S01]  /*60a0*/  IMAD R22, R78, R26, RZ ;  /* 0x0000001a4e167224 */ /* 0x000fe200078e02ff */
[----:B------:R1:W-:Y:S01]  /*60b0*/  STS.128 [R153+UR49+0x4200], R104 ;  /* 0x0042006899007988 */ /* 0x0003e20008000c31 */
[----:B------:R-:W-:Y:S01]  /*60c0*/  IMAD R20, R83, R82, R20 ;  /* 0x0000005253147224 */ /* 0x000fe200078e0214 */
[----:B------:R-:W-:Y:S01]  /*60d0*/  I2IP.S8.S32.SAT R108, R23, R18, RZ ;  /* 0x00000012176c7239 */ /* 0x000fe200000014ff */
[----:B------:R-:W-:Y:S01]  /*60e0*/  IMAD R21, R84, R82, R21 ;  /* 0x0000005254157224 */ /* 0x000fe200078e0215 */
[----:B------:R-:W-:Y:S01]  /*60f0*/  SHF.R.S32.HI R86, RZ, 0x18, R89 ;  /* 0x00000018ff567819 */ /* 0x000fe20000011459 */
[----:B------:R-:W-:Y:S01]  /*6100*/  IMAD.U32 R83, R90, 0x10000, RZ ;  /* 0x000100005a537824 */ /* 0x000fe200078e00ff */
[----:B------:R-:W-:Y:S01]  /*6110*/  I2IP.S8.S32.SAT R108, R17, R16, R108 ;  /* 0x00000010116c7239 */ /* 0x000fe2000000146c */
[----:B------:R-:W-:Y:S01]  /*6120*/  IMAD R27, R78, R27, RZ ;  /* 0x0000001b4e1b7224 */ /* 0x000fe200078e02ff */
[----:B------:R-:W-:Y:S01]  /*6130*/  SHF.L.U32 R84, R91, 0x10, RZ ;  /* 0x000000105b547819 */ /* 0x000fe200000006ff */
[----:B------:R-:W-:Y:S01]  /*6140*/  IMAD R22, R85, R82, R22 ;  /* 0x0000005255167224 */ /* 0x000fe200078e0216 */
[----:B------:R-:W-:Y:S01]  /*6150*/  SHF.L.U32 R85, R90, 0x8, RZ ;  /* 0x000000085a557819 */ /* 0x000fe200000006ff */
[C---:B------:R-:W-:Y:S01]  /*6160*/  IMAD R24, R78.reuse, R28, RZ ;  /* 0x0000001c4e187224 */ /* 0x040fe200078e02ff */
[----:B------:R-:W-:Y:S01]  /*6170*/  SHF.R.S32.HI R83, RZ, 0x18, R83 ;  /* 0x00000018ff537819 */ /* 0x000fe20000011453 */
[----:B------:R-:W-:Y:S01]  /*6180*/  IMAD R25, R78, R29, RZ ;  /* 0x0000001d4e197224 */ /* 0x000fe200078e02ff */
[----:B------:R-:W-:Y:S01]  /*6190*/  SHF.R.S32.HI R84, RZ, 0x18, R84 ;  /* 0x00000018ff547819 */ /* 0x000fe20000011454 */
[----:B------:R-:W-:Y:S01]  /*61a0*/  IMAD R27, R86, R82, R27 ;  /* 0x00000052561b7224 */ /* 0x000fe200078e021b */
[----:B------:R-:W-:Y:S01]  /*61b0*/  SHF.R.S32.HI R85, RZ, 0x18, R85 ;  /* 0x00000018ff557819 */ /* 0x000fe20000011455 */
[C---:B------:R-:W-:Y:S01]  /*61c0*/  IMAD R26, R78.reuse, R30, RZ ;  /* 0x0000001e4e1a7224 */ /* 0x040fe200078e02ff */
[----:B------:R-:W-:Y:S01]  /*61d0*/  SHF.R.S32.HI R86, RZ, 0x18, R91 ;  /* 0x00000018ff567819 */ /* 0x000fe2000001145b */
[----:B------:R-:W-:Y:S01]  /*61e0*/  IMAD R24, R81, R82, R24 ;  /* 0x0000005251187224 */ /* 0x000fe200078e0218 */
[----:B------:R-:W-:Y:S01]  /*61f0*/  I2IP.S8.S32.SAT R109, R27, R22, RZ ;  /* 0x000000161b6d7239 */ /* 0x000fe200000014ff */
[----:B------:R-:W-:Y:S01]  /*6200*/  IMAD R25, R83, R82, R25 ;  /* 0x0000005253197224 */ /* 0x000fe200078e0219 */
[----:B------:R-:W-:Y:S01]  /*6210*/  SHF.R.S32.HI R81, RZ, 0x18, R90 ;  /* 0x00000018ff517819 */ /* 0x000fe2000001145a */
[C---:B------:R-:W-:Y:S01]  /*6220*/  IMAD R31, R78.reuse, R31, RZ ;  /* 0x0000001f4e1f7224 */ /* 0x040fe200078e02ff */
[----:B------:R-:W-:Y:S01]  /*6230*/  I2IP.S8.S32.SAT R109, R21, R20, R109 ;  /* 0x00000014156d7239 */ /* 0x000fe2000000146d */
[----:B------:R-:W-:Y:S01]  /*6240*/  IMAD R26, R85, R82, R26 ;  /* 0x00000052551a7224 */ /* 0x000fe200078e021a */
[C---:B------:R-:W-:Y:S01]  /*6250*/  PRMT R83, R91.reuse, 0x8880, RZ ;  /* 0x000088805b537816 */ /* 0x040fe200000000ff */
[C---:B------:R-:W-:Y:S01]  /*6260*/  IMAD R28, R78.reuse, R32, RZ ;  /* 0x000000204e1c7224 */ /* 0x040fe200078e02ff */
[----:B------:R-:W-:Y:S01]  /*6270*/  SHF.L.U32 R85, R91, 0x8, RZ ;  /* 0x000000085b557819 */ /* 0x000fe200000006ff */
[C---:B------:R-:W-:Y:S02]  /*6280*/  IMAD R29, R78.reuse, R33, RZ ;  /* 0x000000214e1d7224 */ /* 0x040fe400078e02ff */
[----:B------:R-:W-:Y:S01]  /*6290*/  IMAD R31, R81, R82, R31 ;  /* 0x00000052511f7224 */ /* 0x000fe200078e021f */
[----:B------:R-:W-:Y:S01]  /*62a0*/  SHF.R.S32.HI R85, RZ, 0x18, R85 ;  /* 0x00000018ff557819 */ /* 0x000fe20000011455 */
[----:B------:R-:W-:Y:S01]  /*62b0*/  IMAD R30, R78, R34, RZ ;  /* 0x000000224e1e7224 */ /* 0x000fe200078e02ff */
[----:B------:R-:W-:Y:S01]  /*62c0*/  PRMT R81, R92, 0x8880, RZ ;  /* 0x000088805c517816 */ /* 0x000fe200000000ff */
[----:B------:R-:W-:Y:S01]  /*62d0*/  IMAD R28, R83, R82, R28 ;  /* 0x00000052531c7224 */ /* 0x000fe200078e021c */
[----:B------:R-:W-:Y:S01]  /*62e0*/  I2IP.S8.S32.SAT R110, R31, R26, RZ ;  /* 0x0000001a1f6e7239 */ /* 0x000fe200000014ff */
[----:B------:R-:W-:Y:S01]  /*62f0*/  IMAD R29, R84, R82, R29 ;  /* 0x00000052541d7224 */ /* 0x000fe200078e021d */
[----:B------:R-:W-:Y:S01]  /*6300*/  SHF.L.U32 R83, R92, 0x10, RZ ;  /* 0x000000105c537819 */ /* 0x000fe200000006ff */
[----:B------:R-:W-:Y:S01]  /*6310*/  IMAD R35, R78, R35, RZ ;  /* 0x000000234e237224 */ /* 0x000fe200078e02ff */
[----:B------:R-:W-:Y:S01]  /*6320*/  I2IP.S8.S32.SAT R110, R25, R24, R110 ;  /* 0x00000018196e7239 */ /* 0x000fe2000000146e */
[----:B------:R-:W-:Y:S01]  /*6330*/  IMAD R30, R85, R82, R30 ;  /* 0x00000052551e7224 */ /* 0x000fe200078e021e */
[----:B------:R-:W-:Y:S01]  /*6340*/  SHF.L.U32 R85, R92, 0x8, RZ ;  /* 0x000000085c557819 */ /* 0x000fe200000006ff */
[C---:B------:R-:W-:Y:S01]  /*6350*/  IMAD R32, R78.reuse, R36, RZ ;  /* 0x000000244e207224 */ /* 0x040fe200078e02ff */
[----:B------:R-:W-:Y:S01]  /*6360*/  SHF.R.S32.HI R83, RZ, 0x18, R83 ;  /* 0x00000018ff537819 */ /* 0x000fe20000011453 */
[----:B------:R-:W-:Y:S01]  /*6370*/  IMAD R33, R78, R37, RZ ;  /* 0x000000254e217224 */ /* 0x000fe200078e02ff */
[----:B------:R-:W-:Y:S01]  /*6380*/  SHF.R.S32.HI R85, RZ, 0x18, R85 ;  /* 0x00000018ff557819 */ /* 0x000fe20000011455 */
[----:B------:R-:W-:Y:S01]  /*6390*/  IMAD R35, R86, R82, R35 ;  /* 0x0000005256237224 */ /* 0x000fe200078e0223 */
[----:B------:R-:W-:Y:S01]  /*63a0*/  PRMT R84, R93, 0x8880, RZ ;  /* 0x000088805d547816 */ /* 0x000fe200000000ff */
[----:B------:R-:W-:Y:S01]  /*63b0*/  IMAD R34, R78, R38, RZ ;  /* 0x000000264e227224 */ /* 0x000fe200078e02ff */
[----:B------:R-:W-:Y:S01]  /*63c0*/  SHF.L.U32 R86, R96, 0x10, RZ ;  /* 0x0000001060567819 */ /* 0x000fe200000006ff */
[----:B------:R-:W-:Y:S01]  /*63d0*/  IMAD R32, R81, R82, R32 ;  /* 0x0000005251207224 */ /* 0x000fe200078e0220 */
[----:B------:R-:W-:Y:S01]  /*63e0*/  SHF.R.S32.HI R81, RZ, 0x18, R92 ;  /* 0x00000018ff517819 */ /* 0x000fe2000001145c */
[C---:B------:R-:W-:Y:S01]  /*63f0*/  IMAD R39, R78.reuse, R39, RZ ;  /* 0x000000274e277224 */ /* 0x040fe200078e02ff */
[----:B------:R-:W-:Y:S01]  /*6400*/  I2IP.S8.S32.SAT R111, R35, R30, RZ ;  /* 0x0000001e236f7239 */ /* 0x000fe200000014ff */
[-C--:B------:R-:W-:Y:S02]  /*6410*/  IMAD R33, R83, R82.reuse, R33 ;  /* 0x0000005253217224 */ /* 0x080fe400078e0221 */
[----:B------:R-:W-:Y:S01]  /*6420*/  IMAD R34, R85, R82, R34 ;  /* 0x0000005255227224 */ /* 0x000fe200078e0222 */
[----:B------:R-:W-:Y:S01]  /*6430*/  I2IP.S8.S32.SAT R111, R29, R28, R111 ;  /* 0x0000001c1d6f7239 */ /* 0x000fe2000000146f */
[C---:B------:R-:W-:Y:S01]  /*6440*/  IMAD.U32 R83, R93.reuse, 0x10000, RZ ;  /* 0x000100005d537824 */ /* 0x040fe200078e00ff */
[----:B------:R-:W-:Y:S01]  /*6450*/  SHF.L.U32 R85, R93, 0x8, RZ ;  /* 0x000000085d557819 */ /* 0x000fe200000006ff */
[----:B------:R-:W-:Y:S01]  /*6460*/  IMAD R39, R81, R82, R39 ;  /* 0x0000005251277224 */ /* 0x000fe200078e0227 */
[----:B------:R-:W-:Y:S01]  /*6470*/  MOV R81, R84 ;  /* 0x0000005400517202 */ /* 0x000fe20000000f00 */
[C---:B------:R-:W-:Y:S01]  /*6480*/  IMAD R36, R78.reuse, R40, RZ ;  /* 0x000000284e247224 */ /* 0x040fe200078e02ff */
[----:B------:R-:W-:Y:S01]  /*6490*/  SHF.R.S32.HI R83, RZ, 0x18, R83 ;  /* 0x00000018ff537819 */ /* 0x000fe20000011453 */
[C---:B------:R-:W-:Y:S01]  /*64a0*/  IMAD R37, R78.reuse, R41, RZ ;  /* 0x000000294e257224 */ /* 0x040fe200078e02ff */
[----:B------:R-:W-:Y:S01]  /*64b0*/  SHF.R.S32.HI R85, RZ, 0x18, R85 ;  /* 0x00000018ff557819 */ /* 0x000fe20000011455 */
[C---:B------:R-:W-:Y:S01]  /*64c0*/  IMAD R38, R78.reuse, R42, RZ ;  /* 0x0000002a4e267224 */ /* 0x040fe200078e02ff */
[----:B------:R1:W-:Y:S01]  /*64d0*/  STS.128 [R172+0x4200], R108 ;  /* 0x0042006cac007388 */ /* 0x0003e20000000c00 */
[----:B------:R-:W-:Y:S01]  /*64e0*/  IMAD R36, R81, R82, R36 ;  /* 0x0000005251247224 */ /* 0x000fe200078e0224 */
[----:B------:R-:W-:Y:S01]  /*64f0*/  I2IP.S8.S32.SAT R112, R39, R34, RZ ;  /* 0x0000002227707239 */ /* 0x000fe200000014ff */
[-C--:B------:R-:W-:Y:S01]  /*6500*/  IMAD R37, R83, R82.reuse, R37 ;  /* 0x0000005253257224 */ /* 0x080fe200078e0225 */
[----:B------:R-:W-:Y:S01]  /*6510*/  SHF.R.S32.HI R84, RZ, 0x18, R93 ;  /* 0x00000018ff547819 */ /* 0x000fe2000001145d */
[----:B------:R-:W-:Y:S01]  /*6520*/  IMAD R43, R78, R43, RZ ;  /* 0x0000002b4e2b7224 */ /* 0x000fe200078e02ff */
[C---:B------:R-:W-:Y:S01]  /*6530*/  SHF.L.U32 R83, R94.reuse, 0x10, RZ ;  /* 0x000000105e537819 */ /* 0x040fe200000006ff */
[----:B------:R-:W-:Y:S01]  /*6540*/  IMAD R38, R85, R82, R38 ;  /* 0x0000005255267224 */ /* 0x000fe200078e0226 */
[----:B------:R-:W-:Y:S01]  /*6550*/  PRMT R81, R94, 0x8880, RZ ;  /* 0x000088805e517816 */ /* 0x000fe200000000ff */
[----:B------:R-:W-:Y:S01]  /*6560*/  IMAD R40, R78, R44, RZ ;  /* 0x0000002c4e287224 */ /* 0x000fe200078e02ff */
[----:B------:R-:W-:Y:S01]  /*6570*/  SHF.L.U32 R85, R94, 0x8, RZ ;  /* 0x000000085e557819 */ /* 0x000fe200000006ff */
[----:B------:R-:W-:Y:S01]  /*6580*/  IMAD R41, R78, R45, RZ ;  /* 0x0000002d4e297224 */ /* 0x000fe200078e02ff */
[----:B------:R-:W-:Y:S01]  /*6590*/  SHF.R.S32.HI R83, RZ, 0x18, R83 ;  /* 0x00000018ff537819 */ /* 0x000fe20000011453 */
[----:B------:R-:W-:Y:S01]  /*65a0*/  IMAD R43, R84, R82, R43 ;  /* 0x00000052542b7224 */ /* 0x000fe200078e022b */
[----:B------:R-:W-:Y:S01]  /*65b0*/  SHF.R.S32.HI R85, RZ, 0x18, R85 ;  /* 0x00000018ff557819 */ /* 0x000fe20000011455 */
[C---:B------:R-:W-:Y:S01]  /*65c0*/  IMAD R42, R78.reuse, R46, RZ ;  /* 0x0000002e4e2a7224 */ /* 0x040fe200078e02ff */
[----:B------:R-:W-:Y:S01]  /*65d0*/  I2IP.S8.S32.SAT R112, R33, R32, R112 ;  /* 0x0000002021707239 */ /* 0x000fe20000001470 */
[----:B------:R-:W-:Y:S01]  /*65e0*/  IMAD R40, R81, R82, R40 ;  /* 0x0000005251287224 */ /* 0x000fe200078e0228 */
[----:B------:R-:W-:Y:S01]  /*65f0*/  SHF.R.S32.HI R84, RZ, 0x18, R94 ;  /* 0x00000018ff547819 */ /* 0x000fe2000001145e */
[----:B------:R-:W-:Y:S01]  /*6600*/  IMAD R47, R78, R47, RZ ;  /* 0x0000002f4e2f7224 */ /* 0x000fe200078e02ff */
[----:B------:R-:W-:Y:S01]  /*6610*/  I2IP.S8.S32.SAT R113, R43, R38, RZ ;  /* 0x000000262b717239 */ /* 0x000fe200000014ff */
[-C--:B------:R-:W-:Y:S01]  /*6620*/  IMAD R41, R83, R82.reuse, R41 ;  /* 0x0000005253297224 */ /* 0x080fe200078e0229 */
[----:B------:R-:W-:Y:S01]  /*6630*/  PRMT R81, R95, 0x8880, RZ ;  /* 0x000088805f517816 */ /* 0x000fe200000000ff */
[-C--:B------:R-:W-:Y:S01]  /*6640*/  IMAD R42, R85, R82.reuse, R42 ;  /* 0x00000052552a7224 */ /* 0x080fe200078e022a */
[----:B------:R-:W-:Y:S01]  /*6650*/  SHF.L.U32 R83, R95, 0x10, RZ ;  /* 0x000000105f537819 */ /* 0x000fe200000006ff */
[----:B------:R-:W-:Y:S01]  /*6660*/  IMAD R47, R84, R82, R47 ;  /* 0x00000052542f7224 */ /* 0x000fe200078e022f */
[----:B------:R-:W-:Y:S01]  /*6670*/  I2IP.S8.S32.SAT R113, R37, R36, R113 ;  /* 0x0000002425717239 */ /* 0x000fe20000001471 */
[C---:B------:R-:W-:Y:S01]  /*6680*/  IMAD R44, R78.reuse, R48, RZ ;  /* 0x000000304e2c7224 */ /* 0x040fe200078e02ff */
[----:B------:R-:W-:Y:S01]  /*6690*/  SHF.R.S32.HI R83, RZ, 0x18, R83 ;  /* 0x00000018ff537819 */ /* 0x000fe20000011453 */
[----:B------:R-:W-:Y:S01]  /*66a0*/  IMAD.SHL.U32 R84, R95, 0x100, RZ ;  /* 0x000001005f547824 */ /* 0x000fe200078e00ff */
[----:B------:R-:W-:Y:S01]  /*66b0*/  I2IP.S8.S32.SAT R114, R47, R42, RZ ;  /* 0x0000002a2f727239 */ /* 0x000fe200000014ff */
[----:B------:R-:W-:Y:S01]  /*66c0*/  IMAD R45, R78, R49, RZ ;  /* 0x000000314e2d7224 */ /* 0x000fe200078e02ff */
[----:B------:R-:W-:Y:S01]  /*66d0*/  PRMT R85, R96, 0x8880, RZ ;  /* 0x0000888060557816 */ /* 0x000fe200000000ff */
[----:B------:R-:W-:Y:S01]  /*66e0*/  IMAD R44, R81, R82, R44 ;  /* 0x00000052512c7224 */ /* 0x000fe200078e022c */
[----:B------:R-:W-:Y:S01]  /*66f0*/  SHF.R.S32.HI R81, RZ, 0x18, R84 ;  /* 0x00000018ff517819 */ /* 0x000fe20000011454 */
[C---:B------:R-:W-:Y:S01]  /*6700*/  IMAD R46, R78.reuse, R50, RZ ;  /* 0x000000324e2e7224 */ /* 0x040fe200078e02ff */
[----:B------:R-:W-:Y:S01]  /*6710*/  I2IP.S8.S32.SAT R114, R41, R40, R114 ;  /* 0x0000002829727239 */ /* 0x000fe20000001472 */
[----:B------:R-:W-:Y:S01]  /*6720*/  IMAD R45, R83, R82, R45 ;  /* 0x00000052532d7224 */ /* 0x000fe200078e022d */
[----:B------:R-:W-:Y:S01]  /*6730*/  SHF.R.S32.HI R83, RZ, 0x18, R95 ;  /* 0x00000018ff537819 */ /* 0x000fe2000001145f */
[----:B------:R-:W-:Y:S01]  /*6740*/  IMAD R51, R78, R51, RZ ;  /* 0x000000334e337224 */ /* 0x000fe200078e02ff */
[----:B------:R-:W-:Y:S01]  /*6750*/  SHF.L.U32 R84, R96, 0x8, RZ ;  /* 0x0000000860547819 */ /* 0x000fe200000006ff */
[C---:B------:R-:W-:Y:S02]  /*6760*/  IMAD R48, R78.reuse, R52, RZ ;  /* 0x000000344e307224 */ /* 0x040fe400078e02ff */
[-C--:B------:R-:W-:Y:S01]  /*6770*/  IMAD R46, R81, R82.reuse, R46 ;  /* 0x00000052512e7224 */ /* 0x080fe200078e022e */
[----:B------:R-:W-:Y:S01]  /*6780*/  SHF.R.S32.HI R81, RZ, 0x18, R86 ;  /* 0x00000018ff517819 */ /* 0x000fe20000011456 */
[C---:B------:R-:W-:Y:S01]  /*6790*/  IMAD R49, R78.reuse, R53, RZ ;  /* 0x000000354e317224 */ /* 0x040fe200078e02ff */
[----:B------:R-:W-:Y:S01]  /*67a0*/  SHF.R.S32.HI R86, RZ, 0x18, R99 ;  /* 0x00000018ff567819 */ /* 0x000fe20000011463 */
[----:B------:R-:W-:Y:S01]  /*67b0*/  IMAD R51, R83, R82, R51 ;  /* 0x0000005253337224 */ /* 0x000fe200078e0233 */
[----:B------:R-:W-:Y:S01]  /*67c0*/  SHF.R.S32.HI R83, RZ, 0x18, R84 ;  /* 0x00000018ff537819 */ /* 0x000fe20000011454 */
[C---:B------:R-:W-:Y:S01]  /*67d0*/  IMAD R50, R78.reuse, R54, RZ ;  /* 0x000000364e327224 */ /* 0x040fe200078e02ff */
[----:B------:R-:W-:Y:S01]  /*67e0*/  SHF.R.S32.HI R84, RZ, 0x18, R96 ;  /* 0x00000018ff547819 */ /* 0x000fe20000011460 */
[----:B------:R-:W-:Y:S01]  /*67f0*/  IMAD R48, R85, R82, R48 ;  /* 0x0000005255307224 */ /* 0x000fe200078e0230 */
[----:B------:R-:W-:Y:S01]  /*6800*/  I2IP.S8.S32.SAT R115, R51, R46, RZ ;  /* 0x0000002e33737239 */ /* 0x000fe200000014ff */
[C---:B------:R-:W-:Y:S01]  /*6810*/  IMAD R55, R78.reuse, R55, RZ ;  /* 0x000000374e377224 */ /* 0x040fe200078e02ff */
[----:B------:R-:W-:Y:S01]  /*6820*/  SHF.L.U32 R85, R97, 0x10, RZ ;  /* 0x0000001061557819 */ /* 0x000fe200000006ff */
[----:B------:R-:W-:Y:S01]  /*6830*/  IMAD R49, R81, R82, R49 ;  /* 0x0000005251317224 */ /* 0x000fe200078e0231 */
[----:B------:R-:W-:Y:S01]  /*6840*/  PRMT R81, R97, 0x8880, RZ ;  /* 0x0000888061517816 */ /* 0x000fe200000000ff */
[----:B------:R-:W-:Y:S01]  /*6850*/  IMAD R52, R78, R56, RZ ;  /* 0x000000384e347224 */ /* 0x000fe200078e02ff */
[----:B------:R-:W-:Y:S01]  /*6860*/  I2IP.S8.S32.SAT R115, R45, R44, R115 ;  /* 0x0000002c2d737239 */ /* 0x000fe20000001473 */
[-C--:B------:R-:W-:Y:S01]  /*6870*/  IMAD R50, R83, R82.reuse, R50 ;  /* 0x0000005253327224 */ /* 0x080fe200078e0232 */
[----:B------:R-:W-:Y:S01]  /*6880*/  SHF.R.S32.HI R83, RZ, 0x18, R85 ;  /* 0x00000018ff537819 */ /* 0x000fe20000011455 */
[-C--:B------:R-:W-:Y:S01]  /*6890*/  IMAD R55, R84, R82.reuse, R55 ;  /* 0x0000005254377224 */ /* 0x080fe200078e0237 */
[----:B------:R-:W-:Y:S01]  /*68a0*/  PRMT R85, R98, 0x8880, RZ ;  /* 0x0000888062557816 */ /* 0x000fe200000000ff */
[----:B------:R-:W-:Y:S01]  /*68b0*/  IMAD R52, R81, R82, R52 ;  /* 0x0000005251347224 */ /* 0x000fe200078e0234 */
[----:B------:R-:W-:Y:S01]  /*68c0*/  SHF.L.U32 R81, R97, 0x8, RZ ;  /* 0x0000000861517819 */ /* 0x000fe200000006ff */
[C---:B------:R-:W-:Y:S01]  /*68d0*/  IMAD R53, R78.reuse, R57, RZ ;  /* 0x000000394e357224 */ /* 0x040fe200078e02ff */
[----:B------:R1:W-:Y:S01]  /*68e0*/  STS.128 [R171+0x4200], R112 ;  /* 0x00420070ab007388 */ /* 0x0003e20000000c00 */
[----:B------:R-:W-:Y:S01]  /*68f0*/  IMAD R54, R78, R58, RZ ;  /* 0x0000003a4e367224 */ /* 0x000fe200078e02ff */
[----:B------:R-:W-:Y:S01]  /*6900*/  SHF.R.S32.HI R81, RZ, 0x18, R81 ;  /* 0x00000018ff517819 */ /* 0x000fe20000011451 */
[----:B------:R-:W-:Y:S01]  /*6910*/  IMAD R53, R83, R82, R53 ;  /* 0x0000005253357224 */ /* 0x000fe200078e0235 */
[----:B------:R-:W-:Y:S01]  /*6920*/  SHF.L.U32 R84, R98, 0x10, RZ ;  /* 0x0000001062547819 */ /* 0x000fe200000006ff */
[C---:B------:R-:W-:Y:S01]  /*6930*/  IMAD R59, R78.reuse, R59, RZ ;  /* 0x0000003b4e3b7224 */ /* 0x040fe200078e02ff */
[----:B------:R-:W-:Y:S01]  /*6940*/  SHF.R.S32.HI R83, RZ, 0x18, R97 ;  /* 0x00000018ff537819 */ /* 0x000fe20000011461 */
[C---:B------:R-:W-:Y:S01]  /*6950*/  IMAD R56, R78.reuse, R60, RZ ;  /* 0x0000003c4e387224 */ /* 0x040fe200078e02ff */
[----:B------:R-:W-:Y:S01]  /*6960*/  I2IP.S8.S32.SAT R120, R55, R50, RZ ;  /* 0x0000003237787239 */ /* 0x000fe200000014ff */
[----:B------:R-:W-:Y:S01]  /*6970*/  IMAD R54, R81, R82, R54 ;  /* 0x0000005251367224 */ /* 0x000fe200078e0236 */
[----:B------:R-:W-:Y:S01]  /*6980*/  SHF.R.S32.HI R84, RZ, 0x18, R84 ;  /* 0x00000018ff547819 */ /* 0x000fe20000011454 */
[----:B------:R-:W-:Y:S01]  /*6990*/  IMAD R57, R78, R61, RZ ;  /* 0x0000003d4e397224 */ /* 0x000fe200078e02ff */
[----:B------:R-:W-:Y:S01]  /*69a0*/  I2IP.S8.S32.SAT R120, R49, R48, R120 ;  /* 0x0000003031787239 */ /* 0x000fe20000001478 */
[-C--:B------:R-:W-:Y:S01]  /*69b0*/  IMAD R59, R83, R82.reuse, R59 ;  /* 0x00000052533b7224 */ /* 0x080fe200078e023b */
[----:B------:R-:W-:Y:S01]  /*69c0*/  PRMT R83, R99, 0x8880, RZ ;  /* 0x0000888063537816 */ /* 0x000fe200000000ff */
[-C--:B------:R-:W-:Y:S01]  /*69d0*/  IMAD R56, R85, R82.reuse, R56 ;  /* 0x0000005255387224 */ /* 0x080fe200078e0238 */
[----:B------:R-:W-:Y:S01]  /*69e0*/  SHF.R.S32.HI R81, RZ, 0x18, R98 ;  /* 0x00000018ff517819 */ /* 0x000fe20000011462 */
[----:B------:R-:W-:Y:S01]  /*69f0*/  IMAD R57, R84, R82, R57 ;  /* 0x0000005254397224 */ /* 0x000fe200078e0239 */
[----:B------:R-:W-:Y:S01]  /*6a00*/  I2IP.S8.S32.SAT R121, R59, R54, RZ ;  /* 0x000000363b797239 */ /* 0x000fe200000014ff */
[C---:B------:R-:W-:Y:S01]  /*6a10*/  IMAD R58, R78.reuse, R62, RZ ;  /* 0x0000003e4e3a7224 */ /* 0x040fe200078e02ff */
[C---:B------:R-:W-:Y:S01]  /*6a20*/  SHF.L.U32 R85, R99.reuse, 0x8, RZ ;  /* 0x0000000863557819 */ /* 0x040fe200000006ff */
[----:B------:R-:W-:Y:S01]  /*6a30*/  IMAD.U32 R84, R99, 0x10000, RZ ;  /* 0x0001000063547824 */ /* 0x000fe200078e00ff */
[----:B------:R-:W-:Y:S01]  /*6a40*/  I2IP.S8.S32.SAT R121, R53, R52, R121 ;  /* 0x0000003435797239 */ /* 0x000fe20000001479 */
[C---:B------:R-:W-:Y:S01]  /*6a50*/  IMAD R63, R78.reuse, R63, RZ ;  /* 0x0000003f4e3f7224 */ /* 0x040fe200078e02ff */
[----:B------:R-:W-:Y:S01]  /*6a60*/  SHF.R.S32.HI R85, RZ, 0x18, R85 ;  /* 0x00000018ff557819 */ /* 0x000fe20000011455 */
[C---:B------:R-:W-:Y:S01]  /*6a70*/  IMAD R60, R78.reuse, R64, RZ ;  /* 0x000000404e3c7224 */ /* 0x040fe200078e02ff */
[----:B------:R-:W-:Y:S01]  /*6a80*/  SHF.R.S32.HI R84, RZ, 0x18, R84 ;  /* 0x00000018ff547819 */ /* 0x000fe20000011454 */
[-C--:B------:R-:W-:Y:S02]  /*6a90*/  IMAD R58, R87, R82.reuse, R58 ;  /* 0x00000052573a7224 */ /* 0x080fe400078e023a */
[C---:B------:R-:W-:Y:S02]  /*6aa0*/  IMAD R61, R78.reuse, R65, RZ ;  /* 0x000000414e3d7224 */ /* 0x040fe400078e02ff */
[-C--:B------:R-:W-:Y:S02]  /*6ab0*/  IMAD R63, R81, R82.reuse, R63 ;  /* 0x00000052513f7224 */ /* 0x080fe400078e023f */
[----:B------:R-:W-:Y:S02]  /*6ac0*/  IMAD R60, R83, R82, R60 ;  /* 0x00000052533c7224 */ /* 0x000fe400078e023c */
[----:B------:R-:W-:Y:S01]  /*6ad0*/  IMAD R62, R78, R66, RZ ;  /* 0x000000424e3e7224 */ /* 0x000fe200078e02ff */
[----:B------:R-:W-:Y:S01]  /*6ae0*/  I2IP.S8.S32.SAT R122, R63, R58, RZ ;  /* 0x0000003a3f7a7239 */ /* 0x000fe200000014ff */
[----:B------:R-:W-:Y:S02]  /*6af0*/  IMAD R61, R84, R82, R61 ;  /* 0x00000052543d7224 */ /* 0x000fe400078e023d */
[----:B------:R-:W-:Y:S01]  /*6b00*/  IMAD R67, R78, R67, RZ ;  /* 0x000000434e437224 */ /* 0x000fe200078e02ff */
[----:B------:R-:W-:Y:S01]  /*6b10*/  I2IP.S8.S32.SAT R122, R57, R56, R122 ;  /* 0x00000038397a7239 */ /* 0x000fe2000000147a */
[-C--:B------:R-:W-:Y:S02]  /*6b20*/  IMAD R62, R85, R82.reuse, R62 ;  /* 0x00000052553e7224 */ /* 0x080fe400078e023e */
[----:B------:R-:W-:Y:S05]  /*6b30*/  IMAD R67, R86, R82, R67 ;  /* 0x0000005256437224 */ /* 0x000fea00078e0243 */
[----:B------:R-:W-:Y:S04]  /*6b40*/  I2IP.S8.S32.SAT R123, R67, R62, RZ ;  /* 0x0000003e437b7239 */ /* 0x000fe800000014ff */
[----:B------:R-:W-:Y:S05]  /*6b50*/  I2IP.S8.S32.SAT R123, R61, R60, R123 ;  /* 0x0000003c3d7b7239 */ /* 0x000fea000000147b */
[----:B------:R1:W-:Y:S01]  /*6b60*/  STS.128 [R170+0x4200], R120 ;  /* 0x00420078aa007388 */ /* 0x0003e20000000c00 */
[----:B------:R-:W-:Y:S01]  /*6b70*/  @!PT LDS RZ, [RZ] ;  /* 0x00000000fffff984 */ /* 0x000fe20000000800 */
[----:B------:R-:W-:Y:S01]  /*6b80*/  @!PT LDS RZ, [RZ] ;  /* 0x00000000fffff984 */ /* 0x000fe20000000800 */
[----:B------:R-:W-:Y:S01]  /*6b90*/  @!PT LDS RZ, [RZ] ;  /* 0x00000000fffff984 */ /* 0x000fe20000000800 */
[----:B------:R-:W-:Y:S01]  /*6ba0*/  @!PT LDS RZ, [RZ] ;  /* 0x00000000fffff984 */ /* 0x000fe20000000800 */
[----:B------:R2:W-:Y:S07]  /*6bb0*/  MEMBAR.ALL.CTA ;  /* 0x0000000000007992 */ /* 0x0005ee0000008000 */
[----:B--2---:R-:W2:Y:S02]  /*6bc0*/  FENCE.VIEW.ASYNC.S ;  /* 0x00000000000073c6 */ /* 0x004ea40000000000 */
[----:B--2---:R-:W-:Y:S06]  /*6bd0*/  BAR.SYNC.DEFER_BLOCKING 0x1, 0x80 ;  /* 0x0042000000007b1d */ /* 0x004fec0000010000 */
[----:B------:R-:W-:Y:S05]  /*6be0*/  @P0 BRA `(.L_x_97) ;  /* 0x0000000000280947 */ /* 0x000fea0003800000 */
[----:B------:R-:W-:Y:S02]  /*6bf0*/  UIADD3 UR4, UPT, UPT, UR49, 0x4200, URZ ;  /* 0x0000420031047890 */ /* 0x000fe4000fffe0ff */
[----:B------:R-:W-:Y:S01]  /*6c00*/  UIADD3 UR6, UP0, UPT, UR52, 0x680, URZ ;  /* 0x0000068034067890 */ /* 0x000fe2000ff1e0ff */
[----:B------:R-:W-:Y:S03]  /*6c10*/  UMOV UR43, UR36 ;  /* 0x00000024002b7c82 */ /* 0x000fe60008000000 */
[----:B------:R-:W-:Y:S01]  /*6c20*/  MOV R166, UR4 ;  /* 0x0000000400a67c02 */ /* 0x000fe20008000f00 */
[----:B------:R-:W-:Y:S03]  /*6c30*/  UIADD3.X UR7, UPT, UPT, URZ, UR53, URZ, UP0, !UPT ;  /* 0x00000035ff077290 */ /* 0x000fe600087fe4ff */
[----:B------:R-:W-:Y:S11]  /*6c40*/  R2UR UR40, R166 ;  /* 0x00000000a62872ca */ /* 0x000ff600000e0000 */
[----:B------:R-:W-:Y:S02]  /*6c50*/  @!UPT UIADD3 URZ, UPT, UPT, URZ, URZ, URZ ;  /* 0x000000fffffff290 */ /* 0x000fe4000fffe0ff */
[----:B------:R2:W-:Y:S01]  /*6c60*/  UTMASTG.3D [UR40], [UR6] ;  /* 0x00000028060073b5 */ /* 0x0005e20008010000 */
[----:B------:R0:W-:Y:S01]  /*6c70*/  UTMACMDFLUSH ;  /* 0x00000000000079b7 */ /* 0x0001e20000000000 */
[----:B--2---:R-:W-:Y:S04]  /*6c80*/  DEPBAR.LE SB0, 0x1 ;  /* 0x000080400000791a */ /* 0x004fe80000000000 */
.L_x_97:
[----:B------:R-:W-:Y:S05]  /*6c90*/  BSYNC.RECONVERGENT B0 ;  /* 0x0000000000007941 */ /* 0x000fea0003800200 */
.L_x_96:
[----:B------:R-:W-:Y:S06]  /*6ca0*/  BAR.SYNC.DEFER_BLOCKING 0x1, 0x80 ;  /* 0x0042000000007b1d */ /* 0x000fec0000010000 */
[----:B------:R-:W2:Y:S01]  /*6cb0*/  @P6 SYNCS.PHASECHK.TRANS64.TRYWAIT P0, [R125+URZ+0x60], R126 ;  /* 0x0000607e7d0065a7 */ /* 0x000ea200080011ff */
[----:B------:R-:W-:Y:S01]  /*6cc0*/  BSSY B1, `(.L_x_98) ;  /* 0x0000023000017945 */ /* 0x000fe20003800000 */
[----:B--2---:R-:W-:Y:S03]  /*6cd0*/  @P6 SEL R117, RZ, 0x1, !P0 ;  /* 0x00000001ff756807 */ /* 0x004fe60004000000 */
[----:B------:R-:W-:Y:S05]  /*6ce0*/  @!P6 BRA `(.L_x_99) ;  /* 0x000000000080e947 */ /* 0x000fea0003800000 */
[----:B------:R-:W-:Y:S01]  /*6cf0*/  ISETP.NE.AND P1, PT, R118, RZ, PT ;  /* 0x000000ff7600720c */ /* 0x000fe20003f25270 */
[----:B------:R-:W-:Y:S01]  /*6d00*/  BSSY B0, `(.L_x_100) ;  /* 0x000000a000007945 */ /* 0x000fe20003800000 */
[----:B------:R-:W-:Y:S11]  /*6d10*/  ISETP.NE.AND P0, PT, R117, RZ, PT ;  /* 0x000000ff7500720c */ /* 0x000ff60003f05270 */
[----:B------:R-:W-:Y:S04]  /*6d20*/  @P1 IMAD R119, R160, 0x2000, R119 ;  /* 0x00002000a0771824 */ /* 0x000fe800078e0277 */
[--C-:B------:R-:W-:Y:S01]  /*6d30*/  @P1 IMAD.IADD R124, R124, 0x1, R119.reuse ;  /* 0x000000017c7c1824 */ /* 0x100fe200078e0277 */
[----:B------:R-:W-:Y:S01]  /*6d40*/  @P1 IADD3 R3, PT, PT, R165, R119, RZ ;  /* 0x00000077a5031210 */ /* 0x000fe20007ffe0ff */
[----:B------:R-:W-:Y:S01]  /*6d50*/  @P1 IMAD.IADD R2, R164, 0x1, R119 ;  /* 0x00000001a4021824 */ /* 0x000fe200078e0277 */
[----:B------:R-:W-:Y:S06]  /*6d60*/  @P0 BRA `(.L_x_101) ;  /* 0x00000000000c0947 */ /* 0x000fec0003800000 */
[----:B------:R-:W-:Y:S04]  /*6d70*/  SHF.L.U32 R0, R159, 0x1f, RZ ;  /* 0x0000001f9f007819 */ /* 0x000fe800000006ff */
[----:B------:R-:W2:Y:S02]  /*6d80*/  SYNCS.PHASECHK.TRANS64.TRYWAIT P0, [R125+URZ+0x60], R0 ;  /* 0x000060007d0075a7 */ /* 0x000ea400080011ff */
[----:B--2---:R-:W-:Y:S05]  /*6d90*/  @!P0 BRA `(.L_x_102) ;  /* 0x0000002000248947 */ /* 0x004fea0003800000 */
.L_x_101:
[----:B------:R-:W-:Y:S05]  /*6da0*/  BSYNC B0 ;  /* 0x0000000000007941 */ /* 0x000fea0003800000 */
.L_x_100:
[----:B------:R-:W-:Y:S01]  /*6db0*/  ISETP.NE.AND P0, PT, R118, RZ, PT ;  /* 0x000000ff7600720c */ /* 0x000fe20003f05270 */
[----:B--2---:R-:W-:Y:S02]  /*6dc0*/  VIADD R125, R125, 0x70 ;  /* 0x000000707d7d7836 */ /* 0x004fe40000000000 */
[----:B------:R-:W-:Y:S02]  /*6dd0*/  IMAD.U32 R0, RZ, RZ, UR37 ;  /* 0x00000025ff007e24 */ /* 0x000fe4000f8e00ff */
[----:B------:R-:W-:Y:S03]  /*6de0*/  VIADD R160, R160, 0x1 ;  /* 0x00000001a0a07836 */ /* 0x000fe60000000000 */
[----:B------:R-:W-:Y:S05]  /*6df0*/  PRMT R0, R0, 0x654, R125 ;  /* 0x0000065400007816 */ /* 0x000fea000000007d */
[----:B------:R2:W3:Y:S04]  /*6e00*/  @P0 LDS.128 R100, [R119+0x200] ;  /* 0x0002000077640984 */ /* 0x0004e80000000c00 */
[----:B------:R2:W4:Y:S04]  /*6e10*/  @P0 LDS.128 R88, [R3+0x200] ;  /* 0x0002000003580984 */ /* 0x0005280000000c00 */
        /* <DEDUP_REMOVED lines=12> */
[----:B--234-:R-:W-:Y:S02]  /*6ee0*/  LOP3.LUT R159, R159, R0, RZ, 0x3c, !PT ;  /* 0x000000009f9f7212 */ /* 0x01cfe400078e3cff */
.L_x_99:
[----:B------:R-:W-:Y:S05]  /*6ef0*/  BSYNC B1 ;  /* 0x0000000000017941 */ /* 0x000fea0003800000 */
.L_x_98:
[----:B------:R-:W-:Y:S05]  /*6f00*/  VIADD R3, R80, 0x40 ;  /* 0x0000004050037836 */ /* 0x000fea0000000000 */
[----:B------:R-:W-:Y:S04]  /*6f10*/  SHF.R.U32.HI R3, RZ, 0x15, R3 ;  /* 0x00000015ff037819 */ /* 0x000fe80000011603 */
[----:B------:R-:W-:Y:S11]  /*6f20*/  LOP3.LUT P0, RZ, R3, 0x3, R154, 0x48, !PT ;  /* 0x0000000303ff7812 */ /* 0x000ff6000780489a */
[----:B------:R-:W-:Y:S02]  /*6f30*/  @!UPT UIADD3 URZ, UPT, UPT, URZ, URZ, URZ ;  /* 0x000000fffffff290 */ /* 0x000fe4000fffe0ff */
[----:B------:R-:W-:Y:S05]  /*6f40*/  @!P0 BRA `(.L_x_103) ;  /* 0x0000000000408947 */ /* 0x000fea0003800000 */
[----:B------:R-:W2:Y:S01]  /*6f50*/  LDCU.64 UR8, c[0x4][0x70] ;  /* 0x01000e00ff0877ac */ /* 0x000ea20008000a00 */
[----:B------:R-:W-:Y:S01]  /*6f60*/  MOV R3, 0x0 ;  /* 0x0000000000037802 */ /* 0x000fe20000000f00 */
[----:B------:R-:W-:Y:S02]  /*6f70*/  HFMA2 R12, -RZ, RZ, 0, 5.9604644775390625e-08 ;  /* 0x00000001ff0c7431 */ /* 0x000fe400000001ff */
[----:B------:R-:W-:Y:S02]  /*6f80*/  IMAD.MOV.U32 R8, RZ, RZ, 0x192 ;  /* 0x00000192ff087424 */ /* 0x000fe400078e00ff */
[----:B------:R-:W-:Y:S01]  /*6f90*/  IMAD.MOV.U32 R13, RZ, RZ, RZ ;  /* 0x000000ffff0d7224 */ /* 0x000fe200078e00ff */
[----:B------:R-:W3:Y:S01]  /*6fa0*/  LDCU.64 UR6, c[0x4][0x78] ;  /* 0x01000f00ff0677ac */ /* 0x000ee20008000a00 */
[----:B------:R-:W4:Y:S01]  /*6fb0*/  LDC.64 R2, c[0x4][R3] ;  /* 0x0100000003027b82 */ /* 0x000f220000000a00 */
[----:B------:R-:W5:Y:S01]  /*6fc0*/  LDCU.64 UR4, c[0x4][0x10] ;  /* 0x01000200ff0477ac */ /* 0x000f620008000a00 */
[----:B--2---:R-:W-:Y:S01]  /*6fd0*/  MOV R5, UR9 ;  /* 0x0000000900057c02 */ /* 0x004fe20008000f00 */
[----:B------:R-:W-:Y:S01]  /*6fe0*/  IMAD.U32 R4, RZ, RZ, UR8 ;  /* 0x00000008ff047e24 */ /* 0x000fe2000f8e00ff */
[----:B---3--:R-:W-:Y:S01]  /*6ff0*/  MOV R7, UR7 ;  /* 0x0000000700077c02 */ /* 0x008fe20008000f00 */
[----:B------:R-:W-:Y:S01]  /*7000*/  IMAD.U32 R6, RZ, RZ, UR6 ;  /* 0x00000006ff067e24 */ /* 0x000fe2000f8e00ff */
[----:B-----5:R-:W-:Y:S01]  /*7010*/  MOV R11, UR5 ;  /* 0x00000005000b7c02 */ /* 0x020fe20008000f00 */
[----:B------:R-:W-:Y:S02]  /*7020*/  IMAD.U32 R10, RZ, RZ, UR4 ;  /* 0x00000004ff0a7e24 */ /* 0x000fe4000f8e00ff */
[----:B------:R-:W-:Y:S07]  /*7030*/  LEPC R20, `(.L_x_103) ;  /* 0x000000001014794e */ /* 0x000fee0000000000 */
[----:B-1--4-:R-:W-:Y:S05]  /*7040*/  CALL.ABS.NOINC R2 ;  /* 0x0000000002007343 */ /* 0x012fea0003c00000 */
.L_x_103:
[----:B------:R-:W-:Y:S01]  /*7050*/  ISETP.NE.AND P0, PT, R167, RZ, PT ;  /* 0x000000ffa700720c */ /* 0x000fe20003f05270 */
[----:B------:R-:W-:Y:S05]  /*7060*/  WARPSYNC.ALL ;  /* 0x0000000000007948 */ /* 0x000fea0003800000 */
[----:B------:R-:W-:Y:S01]  /*7070*/  IMAD.U32 R140, R102, 0x10000, RZ ;  /* 0x00010000668c7824 */ /* 0x000fe200078e00ff */
[----:B------:R-:W-:Y:S01]  /*7080*/  R2UR UR4, R80 ;  /* 0x00000000500472ca */ /* 0x000fe200000e0000 */
[----:B------:R-:W-:Y:S01]  /*7090*/  IMAD.U32 R134, R88, 0x10000, RZ ;  /* 0x0001000058867824 */ /* 0x000fe200078e00ff */
[C---:B------:R-:W-:Y:S01]  /*70a0*/  SHF.L.U32 R0, R100.reuse, 0x10, RZ ;  /* 0x0000001064007819 */ /* 0x040fe200000006ff */
[----:B-1----:R-:W-:Y:S01]  /*70b0*/  IMAD.U32 R119, R93, 0x10000, RZ ;  /* 0x000100005d777824 */ /* 0x002fe200078e00ff */
[----:B------:R-:W-:Y:S01]  /*70c0*/  PRMT R3, R100, 0x8880, RZ ;  /* 0x0000888064037816 */ /* 0x000fe200000000ff */
[----:B------:R-:W-:Y:S01]  /*70d0*/  IMAD.U32 R104, R98, 0x10000, RZ ;  /* 0x0001000062687824 */ /* 0x000fe200078e00ff */
[----:B------:R-:W-:Y:S01]  /*70e0*/  SHF.L.U32 R81, R100, 0x8, RZ ;  /* 0x0000000864517819 */ /* 0x000fe200000006ff */
[----:B------:R-:W-:Y:S01]  /*70f0*/  IMAD.SHL.U32 R127, R90, 0x100, RZ ;  /* 0x000001005a7f7824 */ /* 0x000fe200078e00ff */
[----:B------:R-:W-:Y:S01]  /*7100*/  SHF.R.S32.HI R0, RZ, 0x18, R0 ;  /* 0x00000018ff007819 */ /* 0x000fe20000011400 */
[----:B------:R-:W-:Y:S01]  /*7110*/  IMAD.SHL.U32 R112, R95, 0x100, RZ ;  /* 0x000001005f707824 */ /* 0x000fe200078e00ff */
[----:B------:R-:W-:Y:S01]  /*7120*/  SHF.R.S32.HI R81, RZ, 0x18, R81 ;  /* 0x00000018ff517819 */ /* 0x000fe20000011451 */
[----:B------:R-:W-:Y:S01]  /*7130*/  BSSY.RECONVERGENT B0, `(.L_x_104) ;  /* 0x0000121000007945 */ /* 0x000fe20003800200 */
[----:B------:R-:W-:Y:S01]  /*7140*/  SHF.R.S32.HI R2, RZ, 0x18, R100 ;  /* 0x00000018ff027819 */ /* 0x000fe20000011464 */
[----:B------:R-:W1:Y:S01]  /*7150*/  LDTM.x64 R4, tmem[UR4+0x40] ;  /* 0x00004004000479ee */ /* 0x000e620008340000 */
[----:B------:R-:W-:Y:S01]  /*7160*/  NOP ;  /* 0x0000000000007918 */ /* 0x000fe20000000000 */
[----:B------:R-:W-:Y:S02]  /*7170*/  SHF.R.S32.HI R84, RZ, 0x18, R101 ;  /* 0x00000018ff547819 */ /* 0x000fe40000011465 */
[----:B------:R-:W-:Y:S02]  /*7180*/  SHF.R.S32.HI R85, RZ, 0x18, R102 ;  /* 0x00000018ff557819 */ /* 0x000fe40000011466 */
[----:B------:R-:W-:Y:S02]  /*7190*/  SHF.R.S32.HI R86, RZ, 0x18, R103 ;  /* 0x00000018ff567819 */ /* 0x000fe40000011467 */
[----:B------:R-:W-:Y:S02]  /*71a0*/  SHF.R.S32.HI R87, RZ, 0x18, R88 ;  /* 0x00000018ff577819 */ /* 0x000fe40000011458 */
[----:B------:R-:W-:Y:S02]  /*71b0*/  R2UR UR5, R116 ;  /* 0x00000000740572ca */ /* 0x000fe400000e0000 */
[C---:B------:R-:W-:Y:S02]  /*71c0*/  PRMT R143, R101.reuse, 0x8880, RZ ;  /* 0x00008880658f7816 */ /* 0x040fe400000000ff */
[----:B------:R-:W-:Y:S02]  /*71d0*/  SHF.L.U32 R83, R101, 0x10, RZ ;  /* 0x0000001065537819 */ /* 0x000fe400000006ff */
[----:B------:R-:W-:Y:S02]  /*71e0*/  PRMT R141, R102, 0x8880, RZ ;  /* 0x00008880668d7816 */ /* 0x000fe400000000ff */
[----:B------:R-:W-:Y:S02]  /*71f0*/  SHF.R.S32.HI R83, RZ, 0x18, R83 ;  /* 0x00000018ff537819 */ /* 0x000fe40000011453 */
[C---:B------:R-:W-:Y:S02]  /*7200*/  PRMT R138, R103.reuse, 0x8880, RZ ;  /* 0x00008880678a7816 */ /* 0x040fe400000000ff */
[----:B------:R-:W-:Y:S01]  /*7210*/  SHF.L.U32 R137, R103, 0x10, RZ ;  /* 0x0000001067897819 */ /* 0x000fe200000006ff */
[----:B------:R-:W-:Y:S01]  /*7220*/  UIADD3 UR5, UPT, UPT, UR5, 0xd0, URZ ;  /* 0x000000d005057890 */ /* 0x000fe2000fffe0ff */
[----:B-1----:R-:W-:Y:S01]  /*7230*/  IMAD R4, R78, R4, RZ ;  /* 0x000000044e047224 */ /* 0x002fe200078e02ff */
[----:B------:R-:W-:Y:S01]  /*7240*/  PRMT R135, R88, 0x8880, RZ ;  /* 0x0000888058877816 */ /* 0x000fe200000000ff */
[C---:B------:R-:W-:Y:S01]  /*7250*/  IMAD R5, R78.reuse, R5, RZ ;  /* 0x000000054e057224 */ /* 0x040fe200078e02ff */
[----:B------:R-:W-:Y:S01]  /*7260*/  UPRMT UR5, UR37, 0x654, UR5 ;  /* 0x0000065425057896 */ /* 0x000fe20008000005 */
[----:B------:R-:W-:Y:S01]  /*7270*/  IMAD R4, R3, R82, R4 ;  /* 0x0000005203047224 */ /* 0x000fe200078e0204 */
[C---:B------:R-:W-:Y:S01]  /*7280*/  PRMT R132, R89.reuse, 0x8880, RZ ;  /* 0x0000888059847816 */ /* 0x040fe200000000ff */
[----:B------:R-:W-:Y:S01]  /*7290*/  IMAD R6, R78, R6, RZ ;  /* 0x000000064e067224 */ /* 0x000fe200078e02ff */
[----:B------:R-:W-:Y:S01]  /*72a0*/  SHF.L.U32 R131, R89, 0x10, RZ ;  /* 0x0000001059837819 */ /* 0x000fe200000006ff */
[----:B------:R-:W-:Y:S01]  /*72b0*/  IMAD R5, R0, R82, R5 ;  /* 0x0000005200057224 */ /* 0x000fe200078e0205 */
[----:B------:R-:W-:Y:S01]  /*72c0*/  PRMT R129, R90, 0x8880, RZ ;  /* 0x000088805a817816 */ /* 0x000fe200000000ff */
[----:B------:R-:W-:Y:S01]  /*72d0*/  IMAD R0, R78, R16, RZ ;  /* 0x000000104e007224 */ /* 0x000fe200078e02ff */
[----:B------:R-:W-:Y:S01]  /*72e0*/  SHF.L.U32 R128, R90, 0x10, RZ ;  /* 0x000000105a807819 */ /* 0x000fe200000006ff */
[C---:B------:R-:W-:Y:S01]  /*72f0*/  IMAD R7, R78.reuse, R7, RZ ;  /* 0x000000074e077224 */ /* 0x040fe200078e02ff */
[----:B------:R-:W-:Y:S01]  /*7300*/  SYNCS.ARRIVE.TRANS64.RED.A1T0 RZ, [UR5], RZ ;  /* 0x000000ffffff79a7 */ /* 0x000fe20008100405 */
[C---:B------:R-:W-:Y:S01]  /*7310*/  IMAD R16, R78.reuse, R20, RZ ;  /* 0x000000144e107224 */ /* 0x040fe200078e02ff */
[C---:B------:R-:W-:Y:S01]  /*7320*/  PRMT R126, R91.reuse, 0x8880, RZ ;  /* 0x000088805b7e7816 */ /* 0x040fe200000000ff */
[C---:B------:R-:W-:Y:S01]  /*7330*/  IMAD R20, R78.reuse, R24, RZ ;  /* 0x000000184e147224 */ /* 0x040fe200078e02ff */
[----:B------:R-:W-:Y:S01]  /*7340*/  SHF.L.U32 R125, R91, 0x10, RZ ;  /* 0x000000105b7d7819 */ /* 0x000fe200000006ff */
[----:B------:R-:W-:Y:S01]  /*7350*/  IMAD R6, R81, R82, R6 ;  /* 0x0000005251067224 */ /* 0x000fe200078e0206 */
[----:B------:R-:W-:Y:S01]  /*7360*/  MOV R81, R143 ;  /* 0x0000008f00517202 */ /* 0x000fe20000000f00 */
[----:B------:R-:W-:Y:S01]  /*7370*/  IMAD R24, R78, R28, RZ ;  /* 0x0000001c4e187224 */ /* 0x000fe200078e02ff */
[----:B------:R-:W-:Y:S01]  /*7380*/  PRMT R123, R92, 0x8880, RZ ;  /* 0x000088805c7b7816 */ /* 0x000fe200000000ff */
[----:B------:R-:W-:Y:S01]  /*7390*/  IMAD R28, R78, R32, RZ ;  /* 0x000000204e1c7224 */ /* 0x000fe200078e02ff */
[----:B------:R-:W-:Y:S01]  /*73a0*/  SHF.L.U32 R122, R92, 0x10, RZ ;  /* 0x000000105c7a7819 */ /* 0x000fe200000006ff */
[----:B------:R-:W-:Y:S01]  /*73b0*/  IMAD R7, R2, R82, R7 ;  /* 0x0000005202077224 */ /* 0x000fe200078e0207 */
[----:B------:R-:W-:Y:S01]  /*73c0*/  PRMT R120, R93, 0x8880, RZ ;  /* 0x000088805d787816 */ /* 0x000fe200000000ff */
[----:B------:R-:W-:Y:S01]  /*73d0*/  IMAD R32, R78, R36, RZ ;  /* 0x000000244e207224 */ /* 0x000fe200078e02ff */
[----:B------:R-:W-:Y:S01]  /*73e0*/  PRMT R117, R94, 0x8880, RZ ;  /* 0x000088805e757816 */ /* 0x000fe200000000ff */
[----:B------:R-:W-:Y:S01]  /*73f0*/  IMAD R2, R78, R17, RZ ;  /* 0x000000114e027224 */ /* 0x000fe200078e02ff */
[----:B------:R-:W-:Y:S01]  /*7400*/  SHF.L.U32 R116, R94, 0x10, RZ ;  /* 0x000000105e747819 */ /* 0x000fe200000006ff */
[----:B------:R-:W-:Y:S01]  /*7410*/  IMAD R36, R78, R40, RZ ;  /* 0x000000284e247224 */ /* 0x000fe200078e02ff */
[----:B------:R-:W-:Y:S01]  /*7420*/  SHF.L.U32 R115, R94, 0x8, RZ ;  /* 0x000000085e737819 */ /* 0x000fe200000006ff */
[C---:B------:R-:W-:Y:S01]  /*7430*/  IMAD R17, R78.reuse, R21, RZ ;  /* 0x000000154e117224 */ /* 0x040fe200078e02ff */
[C---:B------:R-:W-:Y:S01]  /*7440*/  PRMT R114, R95.reuse, 0x8880, RZ ;  /* 0x000088805f727816 */ /* 0x040fe200000000ff */
[C---:B------:R-:W-:Y:S01]  /*7450*/  IMAD R40, R78.reuse, R44, RZ ;  /* 0x0000002c4e287224 */ /* 0x040fe200078e02ff */
[----:B------:R-:W-:Y:S01]  /*7460*/  SHF.L.U32 R113, R95, 0x10, RZ ;  /* 0x000000105f717819 */ /* 0x000fe200000006ff */
[----:B------:R-:W-:Y:S01]  /*7470*/  IMAD R21, R78, R25, RZ ;  /* 0x000000194e157224 */ /* 0x000fe200078e02ff */
[----:B------:R-:W-:Y:S01]  /*7480*/  PRMT R111, R96, 0x8880, RZ ;  /* 0x00008880606f7816 */ /* 0x000fe200000000ff */
        /* <DEDUP_REMOVED lines=8> */
[C---:B------:R-:W-:Y:S01]  /*7510*/  IMAD R52, R78.reuse, R56, RZ ;  /* 0x000000384e347224 */ /* 0x040fe200078e02ff */
[----:B------:R-:W-:Y:S01]  /*7520*/  SHF.L.U32 R142, R101, 0x8, RZ ;  /* 0x00000008658e7819 */ /* 0x000fe200000006ff */
[C---:B------:R-:W-:Y:S01]  /*7530*/  IMAD R8, R78.reuse, R8, RZ ;  /* 0x000000084e087224 */ /* 0x040fe200078e02ff */
[C---:B------:R-:W-:Y:S01]  /*7540*/  SHF.L.U32 R101, R99.reuse, 0x10, RZ ;  /* 0x0000001063657819 */ /* 0x040fe200000006ff */
[----:B------:R-:W-:Y:S01]  /*7550*/  IMAD R33, R78, R37, RZ ;  /* 0x000000254e217224 */ /* 0x000fe200078e02ff */
[----:B------:R-:W-:Y:S01]  /*7560*/  SHF.L.U32 R139, R102, 0x8, RZ ;  /* 0x00000008668b7819 */ /* 0x000fe200000006ff */
[C---:B------:R-:W-:Y:S01]  /*7570*/  IMAD R56, R78.reuse, R60, RZ ;  /* 0x0000003c4e387224 */ /* 0x040fe200078e02ff */
[----:B------:R-:W-:Y:S01]  /*7580*/  PRMT R102, R99, 0x8880, RZ ;  /* 0x0000888063667816 */ /* 0x000fe200000000ff */
[C---:B------:R-:W-:Y:S01]  /*7590*/  IMAD R37, R78.reuse, R41, RZ ;  /* 0x000000294e257224 */ /* 0x040fe200078e02ff */
[----:B------:R-:W-:Y:S01]  /*75a0*/  SHF.L.U32 R136, R103, 0x8, RZ ;  /* 0x0000000867887819 */ /* 0x000fe200000006ff */
[C---:B------:R-:W-:Y:S01]  /*75b0*/  IMAD R60, R78.reuse, R64, RZ ;  /* 0x000000404e3c7224 */ /* 0x040fe200078e02ff */
[----:B------:R-:W-:Y:S01]  /*75c0*/  I2IP.S8.S32.SAT R64, R7, R6, RZ ;  /* 0x0000000607407239 */ /* 0x000fe200000014ff */
[C---:B------:R-:W-:Y:S01]  /*75d0*/  IMAD R9, R78.reuse, R9, RZ ;  /* 0x000000094e097224 */ /* 0x040fe200078e02ff */
[----:B------:R-:W-:Y:S01]  /*75e0*/  SHF.R.S32.HI R6, RZ, 0x18, R140 ;  /* 0x00000018ff067819 */ /* 0x000fe2000001148c */
[C---:B------:R-:W-:Y:S01]  /*75f0*/  IMAD R41, R78.reuse, R45, RZ ;  /* 0x0000002d4e297224 */ /* 0x040fe200078e02ff */
[----:B------:R-:W-:Y:S01]  /*7600*/  SHF.R.S32.HI R7, RZ, 0x18, R142 ;  /* 0x00000018ff077819 */ /* 0x000fe2000001148e */
[----:B------:R-:W-:Y:S01]  /*7610*/  IMAD R45, R78, R49, RZ ;  /* 0x000000314e2d7224 */ /* 0x000fe200078e02ff */
[----:B------:R-:W-:Y:S01]  /*7620*/  SHF.L.U32 R133, R88, 0x8, RZ ;  /* 0x0000000858857819 */ /* 0x000fe200000006ff */
[C---:B------:R-:W-:Y:S01]  /*7630*/  IMAD R10, R78.reuse, R10, RZ ;  /* 0x0000000a4e0a7224 */ /* 0x040fe200078e02ff */
[----:B------:R-:W-:Y:S01]  /*7640*/  SHF.R.S32.HI R88, RZ, 0x18, R89 ;  /* 0x00000018ff587819 */ /* 0x000fe20000011459 */
[C---:B------:R-:W-:Y:S01]  /*7650*/  IMAD R49, R78.reuse, R53, RZ ;  /* 0x000000354e317224 */ /* 0x040fe200078e02ff */
[----:B------:R-:W-:Y:S01]  /*7660*/  SHF.L.U32 R130, R89, 0x8, RZ ;  /* 0x0000000859827819 */ /* 0x000fe200000006ff */
[-C--:B------:R-:W-:Y:S01]  /*7670*/  IMAD R8, R81, R82.reuse, R8 ;  /* 0x0000005251087224 */ /* 0x080fe200078e0208 */
[----:B------:R-:W-:Y:S01]  /*7680*/  SHF.R.S32.HI R81, RZ, 0x18, R139 ;  /* 0x00000018ff517819 */ /* 0x000fe2000001148b */
[C---:B------:R-:W-:Y:S01]  /*7690*/  IMAD R53, R78.reuse, R57, RZ ;  /* 0x000000394e357224 */ /* 0x040fe200078e02ff */
[----:B------:R-:W-:Y:S01]  /*76a0*/  SHF.R.S32.HI R89, RZ, 0x18, R90 ;  /* 0x00000018ff597819 */ /* 0x000fe2000001145a */
[C---:B------:R-:W-:Y:S01]  /*76b0*/  IMAD R11, R78.reuse, R11, RZ ;  /* 0x0000000b4e0b7224 */ /* 0x040fe200078e02ff */
[----:B------:R-:W-:Y:S01]  /*76c0*/  SHF.R.S32.HI R90, RZ, 0x18, R91 ;  /* 0x00000018ff5a7819 */ /* 0x000fe2000001145b */
[C---:B------:R-:W-:Y:S01]  /*76d0*/  IMAD R57, R78.reuse, R61, RZ ;  /* 0x0000003d4e397224 */ /* 0x040fe200078e02ff */
[----:B------:R-:W-:Y:S01]  /*76e0*/  SHF.L.U32 R124, R91, 0x8, RZ ;  /* 0x000000085b7c7819 */ /* 0x000fe200000006ff */
[----:B------:R-:W-:Y:S01]  /*76f0*/  IMAD R9, R83, R82, R9 ;  /* 0x0000005253097224 */ /* 0x000fe200078e0209 */
[----:B------:R-:W-:Y:S01]  /*7700*/  SHF.R.S32.HI R91, RZ, 0x18, R92 ;  /* 0x00000018ff5b7819 */ /* 0x000fe2000001145c */
[----:B------:R-:W-:Y:S01]  /*7710*/  IMAD R61, R78, R65, RZ ;  /* 0x000000414e3d7224 */ /* 0x000fe200078e02ff */
[----:B------:R-:W-:Y:S01]  /*7720*/  SHF.L.U32 R121, R92, 0x8, RZ ;  /* 0x000000085c797819 */ /* 0x000fe200000006ff */
[C---:B------:R-:W-:Y:S01]  /*7730*/  IMAD R12, R78.reuse, R12, RZ ;  /* 0x0000000c4e0c7224 */ /* 0x040fe200078e02ff */
[----:B------:R-:W-:Y:S01]  /*7740*/  SHF.R.S32.HI R92, RZ, 0x18, R93 ;  /* 0x00000018ff5c7819 */ /* 0x000fe2000001145d */
[----:B------:R-:W-:Y:S01]  /*7750*/  IMAD.MOV.U32 R65, RZ, RZ, R141 ;  /* 0x000000ffff417224 */ /* 0x000fe200078e008d */
[----:B------:R-:W-:Y:S01]  /*7760*/  SHF.L.U32 R118, R93, 0x8, RZ ;  /* 0x000000085d767819 */ /* 0x000fe200000006ff */
[----:B------:R-:W-:Y:S01]  /*7770*/  IMAD R10, R7, R82, R10 ;  /* 0x00000052070a7224 */ /* 0x000fe200078e020a */
[----:B------:R-:W-:Y:S01]  /*7780*/  MOV R7, R138 ;  /* 0x0000008a00077202 */ /* 0x000fe20000000f00 */
[----:B------:R-:W-:Y:S01]  /*7790*/  IMAD R13, R78, R13, RZ ;  /* 0x0000000d4e0d7224 */ /* 0x000fe200078e02ff */
[----:B------:R-:W-:Y:S01]  /*77a0*/  SHF.R.S32.HI R93, RZ, 0x18, R94 ;  /* 0x00000018ff5d7819 */ /* 0x000fe2000001145e */
[----:B------:R-:W-:Y:S01]  /*77b0*/  IMAD R11, R84, R82, R11 ;  /* 0x00000052540b7224 */ /* 0x000fe200078e020b */
[----:B------:R-:W-:Y:S01]  /*77c0*/  I2IP.S8.S32.SAT R84, R5, R4, R64 ;  /* 0x0000000405547239 */ /* 0x000fe20000001440 */
[C---:B------:R-:W-:Y:S01]  /*77d0*/  IMAD R14, R78.reuse, R14, RZ ;  /* 0x0000000e4e0e7224 */ /* 0x040fe200078e02ff */
[----:B------:R-:W-:Y:S01]  /*77e0*/  SHF.R.S32.HI R5, RZ, 0x18, R137 ;  /* 0x00000018ff057819 */ /* 0x000fe20000011489 */
[----:B------:R-:W-:Y:S01]  /*77f0*/  IMAD R12, R65, R82, R12 ;  /* 0x00000052410c7224 */ /* 0x000fe200078e020c */
[----:B------:R-:W-:Y:S01]  /*7800*/  I2IP.S8.S32.SAT R10, R11, R10, RZ ;  /* 0x0000000a0b0a7239 */ /* 0x000fe200000014ff */
[----:B------:R-:W-:Y:S01]  /*7810*/  IMAD R15, R78, R15, RZ ;  /* 0x0000000f4e0f7224 */ /* 0x000fe200078e02ff */
[----:B------:R-:W-:Y:S01]  /*7820*/  SHF.R.S32.HI R94, RZ, 0x18, R95 ;  /* 0x00000018ff5e7819 */ /* 0x000fe2000001145f */
[-C--:B------:R-:W-:Y:S01]  /*7830*/  IMAD R13, R6, R82.reuse, R13 ;  /* 0x00000052060d7224 */ /* 0x080fe200078e020d */
[----:B------:R-:W-:Y:S01]  /*7840*/  SHF.R.S32.HI R6, RZ, 0x18, R134 ;  /* 0x00000018ff067819 */ /* 0x000fe20000011486 */
[-C--:B------:R-:W-:Y:S01]  /*7850*/  IMAD R14, R81, R82.reuse, R14 ;  /* 0x00000052510e7224 */ /* 0x080fe200078e020e */
        /* <DEDUP_REMOVED lines=10> */
[----:B------:R-:W-:Y:S01]  /*7900*/  MOV R5, R135 ;  /* 0x0000008700057202 */ /* 0x000fe20000000f00 */
[-C--:B------:R-:W-:Y:S01]  /*7910*/  IMAD R3, R4, R82.reuse, R3 ;  /* 0x0000005204037224 */ /* 0x080fe200078e0203 */
[----:B------:R-:W-:Y:S01]  /*7920*/  SHF.R.S32.HI R4, RZ, 0x18, R131 ;  /* 0x00000018ff047819 */ /* 0x000fe20000011483 */
[----:B------:R-:W-:Y:S01]  /*7930*/  IMAD R19, R86, R82, R19 ;  /* 0x0000005256137224 */ /* 0x000fe200078e0213 */
[----:B------:R-:W-:Y:S01]  /*7940*/  I2IP.S8.S32.SAT R86, R13, R12, R14 ;  /* 0x0000000c0d567239 */ /* 0x000fe2000000140e */
[----:B------:R-:W-:Y:S01]  /*7950*/  IMAD R18, R78, R22, RZ ;  /* 0x000000164e127224 */ /* 0x000fe200078e02ff */
[----:B------:R-:W-:Y:S01]  /*7960*/  SHF.L.U32 R109, R96, 0x8, RZ ;  /* 0x00000008606d7819 */ /* 0x000fe200000006ff */
[----:B------:R-:W-:Y:S01]  /*7970*/  IMAD R16, R5, R82, R16 ;  /* 0x0000005205107224 */ /* 0x000fe200078e0210 */
[----:B------:R-:W-:Y:S01]  /*7980*/  I2IP.S8.S32.SAT R19, R19, R3, RZ ;  /* 0x0000000313137239 */ /* 0x000fe200000014ff */
[----:B------:R-:W-:Y:S01]  /*7990*/  IMAD R23, R78, R23, RZ ;  /* 0x000000174e177224 */ /* 0x000fe200078e02ff */
[----:B------:R-:W-:Y:S01]  /*79a0*/  MOV R3, R132 ;  /* 0x0000008400037202 */ /* 0x000fe20000000f00 */
[-C--:B------:R-:W-:Y:S01]  /*79b0*/  IMAD R17, R6, R82.reuse, R17 ;  /* 0x0000005206117224 */ /* 0x080fe200078e0211 */
[----:B------:R-:W-:Y:S01]  /*79c0*/  MOV R5, R129 ;  /* 0x0000008100057202 */ /* 0x000fe20000000f00 */
[-C--:B------:R-:W-:Y:S01]  /*79d0*/  IMAD R18, R7, R82.reuse, R18 ;  /* 0x0000005207127224 */ /* 0x080fe200078e0212 */
[----:B------:R-:W-:Y:S01]  /*79e0*/  SHF.R.S32.HI R7, RZ, 0x18, R127 ;  /* 0x00000018ff077819 */ /* 0x000fe2000001147f */
[----:B------:R-:W-:Y:S01]  /*79f0*/  IMAD R23, R87, R82, R23 ;  /* 0x0000005257177224 */ /* 0x000fe200078e0217 */
[----:B------:R-:W-:Y:S01]  /*7a00*/  I2IP.S8.S32.SAT R87, R2, R0, R19 ;  /* 0x0000000002577239 */ /* 0x000fe20000001413 */
[----:B------:R-:W-:Y:S01]  /*7a10*/  IMAD R20, R3, R82, R20 ;  /* 0x0000005203147224 */ /* 0x000fe200078e0214 */
[----:B------:R-:W-:Y:S01]  /*7a20*/  SHF.R.S32.HI R3, RZ, 0x18, R130 ;  /* 0x00000018ff037819 */ /* 0x000fe20000011482 */
[C---:B------:R-:W-:Y:S01]  /*7a30*/  IMAD R22, R78.reuse, R26, RZ ;  /* 0x0000001a4e167224 */ /* 0x040fe200078e02ff */
[----:B------:R-:W-:Y:S01]  /*7a40*/  I2IP.S8.S32.SAT R18, R23, R18, RZ ;  /* 0x0000001217127239 */ /* 0x000fe200000014ff */
[----:B------:R-:W-:Y:S01]  /*7a50*/  IMAD R27, R78, R27, RZ ;  /* 0x0000001b4e1b7224 */ /* 0x000fe200078e02ff */
[----:B------:R1:W-:Y:S01]  /*7a60*/  STS.128 [R153+UR49+0x6200], R84 ;  /* 0x0062005499007988 */ /* 0x0003e20008000c31 */
[----:B------:R-:W-:Y:S01]  /*7a70*/  IMAD R21, R4, R82, R21 ;  /* 0x0000005204157224 */ /* 0x000fe200078e0215 */
[----:B------:R-:W-:Y:S01]  /*7a80*/  I2IP.S8.S32.SAT R16, R17, R16, R18 ;  /* 0x0000001011107239 */ /* 0x000fe20000001412 */
[-C--:B------:R-:W-:Y:S01]  /*7a90*/  IMAD R22, R3, R82.reuse, R22 ;  /* 0x0000005203167224 */ /* 0x080fe200078e0216 */
[----:B------:R-:W-:Y:S01]  /*7aa0*/  SHF.R.S32.HI R0, RZ, 0x18, R128 ;  /* 0x00000018ff007819 */ /* 0x000fe20000011480 */
[----:B------:R-:W-:Y:S01]  /*7ab0*/  IMAD R27, R88, R82, R27 ;  /* 0x00000052581b7224 */ /* 0x000fe200078e021b */
[----:B------:R-:W-:Y:S01]  /*7ac0*/  SHF.R.S32.HI R96, RZ, 0x18, R97 ;  /* 0x00000018ff607819 */ /* 0x000fe20000011461 */
[C---:B------:R-:W-:Y:S01]  /*7ad0*/  IMAD R26, R78.reuse, R30, RZ ;  /* 0x0000001e4e1a7224 */ /* 0x040fe200078e02ff */
[----:B------:R-:W-:Y:S01]  /*7ae0*/  SHF.L.U32 R106, R97, 0x8, RZ ;  /* 0x00000008616a7819 */ /* 0x000fe200000006ff */
[----:B------:R-:W-:Y:S01]  /*7af0*/  IMAD R24, R5, R82, R24 ;  /* 0x0000005205187224 */ /* 0x000fe200078e0218 */
[----:B------:R-:W-:Y:S01]  /*7b00*/  I2IP.S8.S32.SAT R17, R27, R22, RZ ;  /* 0x000000161b117239 */ /* 0x000fe200000014ff */
[----:B------:R-:W-:Y:S01]  /*7b10*/  IMAD R31, R78, R31, RZ ;  /* 0x0000001f4e1f7224 */ /* 0x000fe200078e02ff */
[----:B------:R-:W-:Y:S01]  /*7b20*/  SHF.R.S32.HI R5, RZ, 0x18, R124 ;  /* 0x00000018ff057819 */ /* 0x000fe2000001147c */
[----:B------:R-:W-:Y:S01]  /*7b30*/  IMAD R25, R0, R82, R25 ;  /* 0x0000005200197224 */ /* 0x000fe200078e0219 */
[----:B------:R-:W-:Y:S01]  /*7b40*/  I2IP.S8.S32.SAT R17, R21, R20, R17 ;  /* 0x0000001415117239 */ /* 0x000fe20000001411 */
[-C--:B------:R-:W-:Y:S01]  /*7b50*/  IMAD R26, R7, R82.reuse, R26 ;  /* 0x00000052071a7224 */ /* 0x080fe200078e021a */
[----:B------:R-:W-:Y:S01]  /*7b60*/  SHF.R.S32.HI R0, RZ, 0x18, R125 ;  /* 0x00000018ff007819 */ /* 0x000fe2000001147d */
[----:B------:R-:W-:Y:S01]  /*7b70*/  IMAD.MOV.U32 R3, RZ, RZ, R126 ;  /* 0x000000ffff037224 */ /* 0x000fe200078e007e */
[----:B------:R-:W-:Y:S01]  /*7b80*/  SHF.R.S32.HI R7, RZ, 0x18, R118 ;  /* 0x00000018ff077819 */ /* 0x000fe20000011476 */
[----:B------:R-:W-:Y:S01]  /*7b90*/  IMAD R31, R89, R82, R31 ;  /* 0x00000052591f7224 */ /* 0x000fe200078e021f */
[----:B------:R-:W-:Y:S01]  /*7ba0*/  SHF.R.S32.HI R97, RZ, 0x18, R98 ;  /* 0x00000018ff617819 */ /* 0x000fe20000011462 */
[----:B------:R-:W-:Y:S01]  /*7bb0*/  IMAD R30, R78, R34, RZ ;  /* 0x000000224e1e7224 */ /* 0x000fe200078e02ff */
[----:B------:R-:W-:Y:S01]  /*7bc0*/  SHF.L.U32 R103, R98, 0x8, RZ ;  /* 0x0000000862677819 */ /* 0x000fe200000006ff */
[----:B------:R-:W-:Y:S01]  /*7bd0*/  IMAD R28, R3, R82, R28 ;  /* 0x00000052031c7224 */ /* 0x000fe200078e021c */
[----:B------:R-:W-:Y:S01]  /*7be0*/  I2IP.S8.S32.SAT R18, R31, R26, RZ ;  /* 0x0000001a1f127239 */ /* 0x000fe200000014ff */
[----:B------:R-:W-:Y:S01]  /*7bf0*/  IMAD R35, R78, R35, RZ ;  /* 0x000000234e237224 */ /* 0x000fe200078e02ff */
[----:B------:R-:W-:Y:S01]  /*7c00*/  MOV R3, R123 ;  /* 0x0000007b00037202 */ /* 0x000fe20000000f00 */
[----:B------:R-:W-:Y:S01]  /*7c10*/  IMAD R29, R0, R82, R29 ;  /* 0x00000052001d7224 */ /* 0x000fe200078e021d */
[----:B------:R-:W-:Y:S01]  /*7c20*/  I2IP.S8.S32.SAT R18, R25, R24, R18 ;  /* 0x0000001819127239 */ /* 0x000fe20000001412 */
[-C--:B------:R-:W-:Y:S01]  /*7c30*/  IMAD R30, R5, R82.reuse, R30 ;  /* 0x00000052051e7224 */ /* 0x080fe200078e021e */
[----:B------:R-:W-:Y:S01]  /*7c40*/  SHF.R.S32.HI R0, RZ, 0x18, R122 ;  /* 0x00000018ff007819 */ /* 0x000fe2000001147a */
[----:B------:R-:W-:Y:S01]  /*7c50*/  IMAD R35, R90, R82, R35 ;  /* 0x000000525a237224 */ /* 0x000fe200078e0223 */
[----:B------:R-:W-:Y:S01]  /*7c60*/  MOV R5, R120 ;  /* 0x0000007800057202 */ /* 0x000fe20000000f00 */
[----:B------:R-:W-:Y:S01]  /*7c70*/  IMAD R32, R3, R82, R32 ;  /* 0x0000005203207224 */ /* 0x000fe200078e0220 */
[----:B------:R-:W-:Y:S01]  /*7c80*/  SHF.R.S32.HI R3, RZ, 0x18, R121 ;  /* 0x00000018ff037819 */ /* 0x000fe20000011479 */
[C---:B------:R-:W-:Y:S01]  /*7c90*/  IMAD R34, R78.reuse, R38, RZ ;  /* 0x000000264e227224 */ /* 0x040fe200078e02ff */
[----:B------:R-:W-:Y:S01]  /*7ca0*/  I2IP.S8.S32.SAT R19, R35, R30, RZ ;  /* 0x0000001e23137239 */ /* 0x000fe200000014ff */
[----:B------:R-:W-:Y:S01]  /*7cb0*/  IMAD R39, R78, R39, RZ ;  /* 0x000000274e277224 */ /* 0x000fe200078e02ff */
[----:B------:R-:W-:Y:S01]  /*7cc0*/  SHF.R.S32.HI R98, RZ, 0x18, R99 ;  /* 0x00000018ff627819 */ /* 0x000fe20000011463 */
[----:B------:R-:W-:Y:S01]  /*7cd0*/  IMAD R33, R0, R82, R33 ;  /* 0x0000005200217224 */ /* 0x000fe200078e0221 */
[----:B------:R-:W-:Y:S01]  /*7ce0*/  I2IP.S8.S32.SAT R19, R29, R28, R19 ;  /* 0x0000001c1d137239 */ /* 0x000fe20000001413 */
[-C--:B------:R-:W-:Y:S01]  /*7cf0*/  IMAD R34, R3, R82.reuse, R34 ;  /* 0x0000005203227224 */ /* 0x080fe200078e0222 */
[----:B------:R-:W-:Y:S01]  /*7d00*/  SHF.R.S32.HI R0, RZ, 0x18, R119 ;  /* 0x00000018ff007819 */ /* 0x000fe20000011477 */
[----:B------:R-:W-:Y:S01]  /*7d10*/  IMAD R39, R91, R82, R39 ;  /* 0x000000525b277224 */ /* 0x000fe200078e0227 */
[----:B------:R-:W-:Y:S01]  /*7d20*/  MOV R3, R117 ;  /* 0x0000007500037202 */ /* 0x000fe20000000f00 */
[C---:B------:R-:W-:Y:S01]  /*7d30*/  IMAD R38, R78.reuse, R42, RZ ;  /* 0x0000002a4e267224 */ /* 0x040fe200078e02ff */
[----:B------:R1:W-:Y:S01]  /*7d40*/  STS.128 [R172+0x6200], R16 ;  /* 0x00620010ac007388 */ /* 0x0003e20000000c00 */
        /* <DEDUP_REMOVED lines=8> */
[-C--:B------:R-:W-:Y:S01]  /*7dd0*/  IMAD R43, R92, R82.reuse, R43 ;  /* 0x000000525c2b7224 */ /* 0x080fe200078e022b */
[----:B------:R-:W-:Y:S01]  /*7de0*/  SHF.R.S32.HI R7, RZ, 0x18, R112 ;  /* 0x00000018ff077819 */ /* 0x000fe20000011470 */
[----:B------:R-:W-:Y:S01]  /*7df0*/  IMAD R40, R3, R82, R40 ;  /* 0x0000005203287224 */ /* 0x000fe200078e0228 */
[----:B------:R-:W-:Y:S01]  /*7e00*/  SHF.R.S32.HI R3, RZ, 0x18, R115 ;  /* 0x00000018ff037819 */ /* 0x000fe20000011473 */
[C---:B------:R-:W-:Y:S01]  /*7e10*/  IMAD R42, R78.reuse, R46, RZ ;  /* 0x0000002e4e2a7224 */ /* 0x040fe200078e02ff */
[----:B------:R-:W-:Y:S01]  /*7e20*/  I2IP.S8.S32.SAT R38, R43, R38, RZ ;  /* 0x000000262b267239 */ /* 0x000fe200000014ff */
[----:B------:R-:W-:Y:S01]  /*7e30*/  IMAD R47, R78, R47, RZ ;  /* 0x0000002f4e2f7224 */ /* 0x000fe200078e02ff */
[----:B------:R-:W-:Y:S01]  /*7e40*/  SHF.L.U32 R100, R99, 0x8, RZ ;  /* 0x0000000863647819 */ /* 0x000fe200000006ff */
[----:B------:R-:W-:Y:S01]  /*7e50*/  IMAD R41, R0, R82, R41 ;  /* 0x0000005200297224 */ /* 0x000fe200078e0229 */
[----:B------:R-:W-:Y:S01]  /*7e60*/  I2IP.S8.S32.SAT R33, R37, R36, R38 ;  /* 0x0000002425217239 */ /* 0x000fe20000001426 */
[-C--:B------:R-:W-:Y:S01]  /*7e70*/  IMAD R42, R3, R82.reuse, R42 ;  /* 0x00000052032a7224 */ /* 0x080fe200078e022a */
[----:B------:R-:W-:Y:S01]  /*7e80*/  SHF.R.S32.HI R0, RZ, 0x18, R113 ;  /* 0x00000018ff007819 */ /* 0x000fe20000011471 */
[----:B------:R-:W-:Y:S01]  /*7e90*/  IMAD R47, R93, R82, R47 ;  /* 0x000000525d2f7224 */ /* 0x000fe200078e022f */
[----:B------:R-:W-:Y:S01]  /*7ea0*/  IADD3 R76, PT, PT, R76, 0x1, RZ ;  /* 0x000000014c4c7810 */ /* 0x000fe20007ffe0ff */
[C---:B------:R-:W-:Y:S02]  /*7eb0*/  IMAD R46, R78.reuse, R50, RZ ;  /* 0x000000324e2e7224 */ /* 0x040fe400078e02ff */
        /* <DEDUP_REMOVED lines=8> */
[----:B------:R-:W-:Y:S02]  /*7f40*/  IMAD.MOV.U32 R3, RZ, RZ, R111 ;  /* 0x000000ffff037224 */ /* 0x000fe400078e006f */
[-C--:B------:R-:W-:Y:S02]  /*7f50*/  IMAD R51, R94, R82.reuse, R51 ;  /* 0x000000525e337224 */ /* 0x080fe400078e0233 */
[----:B------:R-:W-:Y:S01]  /*7f60*/  IMAD R48, R3, R82, R48 ;  /* 0x0000005203307224 */ /* 0x000fe200078e0230 */
[----:B------:R-:W-:Y:S01]  /*7f70*/  SHF.R.S32.HI R3, RZ, 0x18, R109 ;  /* 0x00000018ff037819 */ /* 0x000fe2000001146d */
[C---:B------:R-:W-:Y:S01]  /*7f80*/  IMAD R50, R78.reuse, R54, RZ ;  /* 0x000000364e327224 */ /* 0x040fe200078e02ff */
[----:B------:R-:W-:Y:S01]  /*7f90*/  I2IP.S8.S32.SAT R35, R51, R46, RZ ;  /* 0x0000002e33237239 */ /* 0x000fe200000014ff */
[----:B------:R-:W-:Y:S02]  /*7fa0*/  IMAD R55, R78, R55, RZ ;  /* 0x000000374e377224 */ /* 0x000fe400078e02ff */
[----:B------:R-:W-:Y:S01]  /*7fb0*/  IMAD R49, R0, R82, R49 ;  /* 0x0000005200317224 */ /* 0x000fe200078e0231 */
[----:B------:R-:W-:Y:S01]  /*7fc0*/  I2IP.S8.S32.SAT R35, R45, R44, R35 ;  /* 0x0000002c2d237239 */ /* 0x000fe20000001423 */
[-C--:B------:R-:W-:Y:S01]  /*7fd0*/  IMAD R50, R3, R82.reuse, R50 ;  /* 0x0000005203327224 */ /* 0x080fe200078e0232 */
[----:B------:R-:W-:Y:S01]  /*7fe0*/  SHF.R.S32.HI R0, RZ, 0x18, R107 ;  /* 0x00000018ff007819 */ /* 0x000fe2000001146b */
[----:B------:R-:W-:Y:S01]  /*7ff0*/  IMAD R55, R95, R82, R55 ;  /* 0x000000525f377224 */ /* 0x000fe200078e0237 */
[----:B------:R-:W-:Y:S01]  /*8000*/  SHF.R.S32.HI R3, RZ, 0x18, R106 ;  /* 0x00000018ff037819 */ /* 0x000fe2000001146a */
        /* <DEDUP_REMOVED lines=11> */
[----:B------:R-:W-:Y:S01]  /*80c0*/  SHF.R.S32.HI R3, RZ, 0x18, R103 ;  /* 0x00000018ff037819 */ /* 0x000fe20000011467 */
[----:B------:R-:W-:Y:S02]  /*80d0*/  IMAD R58, R78, R62, RZ ;  /* 0x0000003e4e3a7224 */ /* 0x000fe400078e02ff */
[----:B------:R-:W-:Y:S01]  /*80e0*/  IMAD R56, R5, R82, R56 ;  /* 0x0000005205387224 */ /* 0x000fe200078e0238 */
[----:B------:R-:W-:Y:S01]  /*80f0*/  MOV R5, R102 ;  /* 0x0000006600057202 */ /* 0x000fe20000000f00 */
[----:B------:R-:W-:Y:S01]  /*8100*/  IMAD R57, R0, R82, R57 ;  /* 0x0000005200397224 */ /* 0x000fe200078e0239 */
[----:B------:R-:W-:Y:S01]  /*8110*/  SHF.R.S32.HI R0, RZ, 0x18, R101 ;  /* 0x00000018ff007819 */ /* 0x000fe20000011465 */
[C---:B------:R-:W-:Y:S01]  /*8120*/  IMAD R63, R78.reuse, R63, RZ ;  /* 0x0000003f4e3f7224 */ /* 0x040fe200078e02ff */
[----:B------:R-:W-:Y:S01]  /*8130*/  I2IP.S8.S32.SAT R54, R59, R54, RZ ;  /* 0x000000363b367239 */ /* 0x000fe200000014ff */
[-C--:B------:R-:W-:Y:S01]  /*8140*/  IMAD R58, R3, R82.reuse, R58 ;  /* 0x00000052033a7224 */ /* 0x080fe200078e023a */
[----:B------:R-:W-:Y:S01]  /*8150*/  SHF.R.S32.HI R3, RZ, 0x18, R100 ;  /* 0x00000018ff037819 */ /* 0x000fe20000011464 */
[----:B------:R-:W-:Y:S01]  /*8160*/  IMAD R63, R97, R82, R63 ;  /* 0x00000052613f7224 */ /* 0x000fe200078e023f */
[----:B------:R-:W-:Y:S01]  /*8170*/  I2IP.S8.S32.SAT R49, R53, R52, R54 ;  /* 0x0000003435317239 */ /* 0x000fe20000001436 */
        /* <DEDUP_REMOVED lines=19> */
[----:B------:R-:W-:Y:S02]  /*82b0*/  UIADD3 UR8, UP0, UPT, UR52, 0x680, URZ ;  /* 0x0000068034087890 */ /* 0x000fe4000ff1e0ff */
[----:B------:R-:W-:Y:S02]  /*82c0*/  UIADD3 UR5, UPT, UPT, UR41, 0x40, URZ ;  /* 0x0000004029057890 */ /* 0x000fe4000fffe0ff */
[----:B------:R-:W-:Y:S02]  /*82d0*/  UIADD3 UR4, UPT, UPT, UR49, 0x6200, URZ ;  /* 0x0000620031047890 */ /* 0x000fe4000fffe0ff */
[----:B------:R-:W-:Y:S01]  /*82e0*/  UIADD3.X UR9, UPT, UPT, URZ, UR53, URZ, UP0, !UPT ;  /* 0x00000035ff097290 */ /* 0x000fe200087fe4ff */
[----:B------:R-:W-:Y:S01]  /*82f0*/  UMOV UR6, UR42 ;  /* 0x0000002a00067c82 */ /* 0x000fe20008000000 */
[----:B------:R-:W-:Y:S07]  /*8300*/  UMOV UR7, UR36 ;  /* 0x0000002400077c82 */ /* 0x000fee0008000000 */
[----:B------:R2:W-:Y:S01]  /*8310*/  UTMASTG.3D [UR4], [UR8] ;  /* 0x00000004080073b5 */ /* 0x0005e20008010000 */
[----:B------:R0:W-:Y:S01]  /*8320*/  UTMACMDFLUSH ;  /* 0x00000000000079b7 */ /* 0x0001e20000000000 */
[----:B--2---:R-:W-:Y:S04]  /*8330*/  DEPBAR.LE SB0, 0x1 ;  /* 0x000080400000791a */ /* 0x004fe80000000000 */
.L_x_105:
[----:B------:R-:W-:Y:S05]  /*8340*/  BSYNC.RECONVERGENT B0 ;  /* 0x0000000000007941 */ /* 0x000fea0003800200 */
.L_x_104:
[----:B------:R-:W-:Y:S01]  /*8350*/  BAR.SYNC.DEFER_BLOCKING 0x1, 0x80 ;  /* 0x0042000000007b1d */ /* 0x000fe20000010000 */
[----:B------:R-:W-:Y:S01]  /*8360*/  ISETP.NE.AND P2, PT, R168, RZ, PT ;  /* 0x000000ffa800720c */ /* 0x000fe20003f45270 */
[----:B------:R-:W-:Y:S01]  /*8370*/  IMAD.IADD R20, R75, 0x1, R150 ;  /* 0x000000014b147824 */ /* 0x000fe200078e0296 */
[----:B------:R-:W-:Y:S01]  /*8380*/  ISETP.NE.AND P0, PT, R169, 0x2, PT ;  /* 0x00000002a900780c */ /* 0x000fe20003f05270 */
[----:B------:R-:W-:Y:S01]  /*8390*/  IMAD.IADD R21, R77, 0x1, R152 ;  /* 0x000000014d157824 */ /* 0x000fe200078e0298 */
[----:B------:R-:W-:Y:S02]  /*83a0*/  ISETP.NE.AND P1, PT, R76, 0x4, PT ;  /* 0x000000044c00780c */ /* 0x000fe40003f25270 */
[----:B------:R-:W-:Y:S02]  /*83b0*/  SEL R0, RZ, 0x1, P0 ;  /* 0x00000001ff007807 */ /* 0x000fe40000000000 */
[----:B------:R-:W-:Y:S02]  /*83c0*/  SEL R3, RZ, 0x1, P1 ;  /* 0x00000001ff037807 */ /* 0x000fe40000800000 */
[----:B------:R-:W-:Y:S02]  /*83d0*/  LOP3.LUT R161, R161, R0, RZ, 0x3c, !PT ;  /* 0x00000000a1a17212 */ /* 0x000fe400078e3cff */
[----:B------:R-:W-:Y:S02]  /*83e0*/  LOP3.LUT R162, R162, R3, RZ, 0x3c, !PT ;  /* 0x00000003a2a27212 */ /* 0x000fe400078e3cff */
[----:B------:R-:W-:Y:S02]  /*83f0*/  @P2 R2UR UR36, R158 ;  /* 0x000000009e2422ca */ /* 0x000fe400000e0000 */
[----:B------:R-:W-:Y:S02]  /*8400*/  SEL R169, R169, RZ, P0 ;  /* 0x000000ffa9a97207 */ /* 0x000fe40000000000 */
[----:B------:R-:W-:Y:S01]  /*8410*/  SEL R76, R76, RZ, P1 ;  /* 0x000000ff4c4c7207 */ /* 0x000fe20000800000 */
[----:B------:R-:W-:Y:S10]  /*8420*/  @P2 BRA `(.L_x_106) ;  /* 0xffffffc400842947 */ /* 0x000ff4000383ffff */
[----:B------:R-:W-:Y:S05]  /*8430*/  EXIT ;  /* 0x000000000000794d */ /* 0x000fea0003800000 */
.L_x_19:
[----:B--2---:R2:W1:Y:S02]  /*8440*/  SYNCS.PHASECHK.TRANS64.TRYWAIT P0, [R3+URZ+0x100], R2 ;  /* 0x00010002030075a7 */ /* 0x00446400080011ff */
[----:B-1----:R-:W-:Y:S05]  /*8450*/  @!P0 NANOSLEEP.SYNCS 0x989680 ;  /* 0x009896800000895d */ /* 0x002fea0003900000 */
[----:B------:R-:W1:Y:S02]  /*8460*/  @!P0 SYNCS.PHASECHK.TRANS64 P0, [R3+URZ+0x100], R2 ;  /* 0x00010002030085a7 */ /* 0x000e6400080010ff */
[----:B-1----:R-:W-:Y:S05]  /*8470*/  @!P0 BRA `(.L_x_19) ;  /* 0xfffffffc00f08947 */ /* 0x002fea000383ffff */
[----:B------:R-:W-:Y:S05]  /*8480*/  BRA `(.L_x_107) ;  /* 0xffffff9000587947 */ /* 0x000fea000383ffff */
.L_x_22:
[----:B-1----:R-:W-:-:S07]  /*8490*/  MOV R2, UR33 ;  /* 0x0000002100027c02 */ /* 0x002fce0008000f00 */
.L_x_108:
[----:B-1----:R1:W2:Y:S02]  /*84a0*/  SYNCS.PHASECHK.TRANS64.TRYWAIT P0, [R2+URZ+0x30], R5 ;  /* 0x00003005020075a7 */ /* 0x0022a400080011ff */
[----:B--2---:R-:W-:Y:S05]  /*84b0*/  @!P0 NANOSLEEP.SYNCS 0x989680 ;  /* 0x009896800000895d */ /* 0x004fea0003900000 */
[----:B------:R-:W2:Y:S02]  /*84c0*/  @!P0 SYNCS.PHASECHK.TRANS64 P0, [R2+URZ+0x30], R5 ;  /* 0x00003005020085a7 */ /* 0x000ea400080010ff */
[----:B--2---:R-:W-:Y:S05]  /*84d0*/  @!P0 BRA `(.L_x_108) ;  /* 0xfffffffc00f08947 */ /* 0x004fea000383ffff */
[----:B------:R-:W-:Y:S05]  /*84e0*/  BRA `(.L_x_21) ;  /* 0xffffff9000a87947 */ /* 0x000fea000383ffff */
.L_x_28:
[----:B-1----:R-:W-:-:S07]  /*84f0*/  MOV R2, UR17 ;  /* 0x0000001100027c02 */ /* 0x002fce0008000f00 */
.L_x_109:
[----:B-1----:R1:W2:Y:S02]  /*8500*/  SYNCS.PHASECHK.TRANS64.TRYWAIT P0, [R2+URZ+0x30], R5 ;  /* 0x00003005020075a7 */ /* 0x0022a400080011ff */
[----:B--2---:R-:W-:Y:S05]  /*8510*/  @!P0 NANOSLEEP.SYNCS 0x989680 ;  /* 0x009896800000895d */ /* 0x004fea0003900000 */
[----:B------:R-:W2:Y:S02]  /*8520*/  @!P0 SYNCS.PHASECHK.TRANS64 P0, [R2+URZ+0x30], R5 ;  /* 0x00003005020085a7 */ /* 0x000ea400080010ff */
[----:B--2---:R-:W-:Y:S05]  /*8530*/  @!P0 BRA `(.L_x_109) ;  /* 0xfffffffc00f08947 */ /* 0x004fea000383ffff */
[----:B------:R-:W-:Y:S05]  /*8540*/  BRA `(.L_x_27) ;  /* 0xffffff94004c7947 */ /* 0x000fea000383ffff */
.L_x_32:
[----:B-1----:R1:W2:Y:S02]  /*8550*/  SYNCS.PHASECHK.TRANS64.TRYWAIT P0, [R2+URZ+0x90], R3 ;  /* 0x00009003020075a7 */ /* 0x0022a400080011ff */
[----:B--2---:R-:W-:Y:S05]  /*8560*/  @!P0 NANOSLEEP.SYNCS 0x989680 ;  /* 0x009896800000895d */ /* 0x004fea0003900000 */
[----:B------:R-:W2:Y:S02]  /*8570*/  @!P0 SYNCS.PHASECHK.TRANS64 P0, [R2+URZ+0x90], R3 ;  /* 0x00009003020085a7 */ /* 0x000ea400080010ff */
[----:B--2---:R-:W-:Y:S05]  /*8580*/  @!P0 BRA `(.L_x_32) ;  /* 0xfffffffc00f08947 */ /* 0x004fea000383ffff */
[----:B------:R-:W-:Y:S05]  /*8590*/  BRA `(.L_x_110) ;  /* 0xffffff9400d87947 */ /* 0x000fea000383ffff */
.L_x_36:
[----:B----4-:R-:W-:-:S07]  /*85a0*/  MOV R0, UR5 ;  /* 0x0000000500007c02 */ /* 0x010fce0008000f00 */
.L_x_111:
[----:B-1----:R1:W2:Y:S02]  /*85b0*/  SYNCS.PHASECHK.TRANS64.TRYWAIT P0, [R0+URZ], R3 ;  /* 0x00000003000075a7 */ /* 0x0022a400080011ff */
[----:B--2---:R-:W-:Y:S05]  /*85c0*/  @!P0 NANOSLEEP.SYNCS 0x989680 ;  /* 0x009896800000895d */ /* 0x004fea0003900000 */
[----:B------:R-:W2:Y:S02]  /*85d0*/  @!P0 SYNCS.PHASECHK.TRANS64 P0, [R0+URZ], R3 ;  /* 0x00000003000085a7 */ /* 0x000ea400080010ff */
[----:B--2---:R-:W-:Y:S05]  /*85e0*/  @!P0 BRA `(.L_x_111) ;  /* 0xfffffffc00f08947 */ /* 0x004fea000383ffff */
[----:B------:R-:W-:Y:S05]  /*85f0*/  BRA `(.L_x_112) ;  /* 0xffffff9c00487947 */ /* 0x000fea000383ffff */
.L_x_37:
[----:B----4-:R-:W-:-:S07]  /*8600*/  MOV R0, UR5 ;  /* 0x0000000500007c02 */ /* 0x010fce0008000f00 */
.L_x_113:
[----:B-1----:R1:W2:Y:S02]  /*8610*/  SYNCS.PHASECHK.TRANS64.TRYWAIT P0, [R0+URZ], R3 ;  /* 0x00000003000075a7 */ /* 0x0022a400080011ff */
[----:B--2---:R-:W-:Y:S05]  /*8620*/  @!P0 NANOSLEEP.SYNCS 0x989680 ;  /* 0x009896800000895d */ /* 0x004fea0003900000 */
[----:B------:R-:W2:Y:S02]  /*8630*/  @!P0 SYNCS.PHASECHK.TRANS64 P0, [R0+URZ], R3 ;  /* 0x00000003000085a7 */ /* 0x000ea400080010ff */
[----:B--2---:R-:W-:Y:S05]  /*8640*/  @!P0 BRA `(.L_x_113) ;  /* 0xfffffffc00f08947 */ /* 0x004fea000383ffff */
[----:B------:R-:W-:Y:S05]  /*8650*/  BRA `(.L_x_114) ;  /* 0xffffff9c00547947 */ /* 0x000fea000383ffff */
.L_x_38:
[----:B----4-:R-:W-:-:S07]  /*8660*/  MOV R0, UR5 ;  /* 0x0000000500007c02 */ /* 0x010fce0008000f00 */
.L_x_115:
[----:B-1----:R1:W2:Y:S02]  /*8670*/  SYNCS.PHASECHK.TRANS64.TRYWAIT P0, [R0+URZ], R3 ;  /* 0x00000003000075a7 */ /* 0x0022a400080011ff */
[----:B--2---:R-:W-:Y:S05]  /*8680*/  @!P0 NANOSLEEP.SYNCS 0x989680 ;  /* 0x009896800000895d */ /* 0x004fea0003900000 */
[----:B------:R-:W2:Y:S02]  /*8690*/  @!P0 SYNCS.PHASECHK.TRANS64 P0, [R0+URZ], R3 ;  /* 0x00000003000085a7 */ /* 0x000ea400080010ff */
[----:B--2---:R-:W-:Y:S05]  /*86a0*/  @!P0 BRA `(.L_x_115) ;  /* 0xfffffffc00f08947 */ /* 0x004fea000383ffff */
[----:B------:R-:W-:Y:S05]  /*86b0*/  BRA `(.L_x_116) ;  /* 0xffffff9c00607947 */ /* 0x000fea000383ffff */
.L_x_39:
[----:B----4-:R-:W-:-:S07]  /*86c0*/  MOV R0, UR5 ;  /* 0x0000000500007c02 */ /* 0x010fce0008000f00 */
.L_x_117:
[----:B-1----:R1:W2:Y:S02]  /*86d0*/  SYNCS.PHASECHK.TRANS64.TRYWAIT P0, [R0+URZ], R3 ;  /* 0x00000003000075a7 */ /* 0x0022a400080011ff */
[----:B--2---:R-:W-:Y:S05]  /*86e0*/  @!P0 NANOSLEEP.SYNCS 0x989680 ;  /* 0x009896800000895d */ /* 0x004fea0003900000 */
[----:B------:R-:W2:Y:S02]  /*86f0*/  @!P0 SYNCS.PHASECHK.TRANS64 P0, [R0+URZ], R3 ;  /* 0x00000003000085a7 */ /* 0x000ea400080010ff */
[----:B--2---:R-:W-:Y:S05]  /*8700*/  @!P0 BRA `(.L_x_117) ;  /* 0xfffffffc00f08947 */ /* 0x004fea000383ffff */
[----:B------:R-:W-:Y:S05]  /*8710*/  BRA `(.L_x_118) ;  /* 0xffffff9c006c7947 */ /* 0x000fea000383ffff */
.L_x_40:
[----:B----4-:R-:W-:-:S07]  /*8720*/  MOV R0, UR5 ;  /* 0x0000000500007c02 */ /* 0x010fce0008000f00 */
.L_x_119:
[----:B-1----:R1:W2:Y:S02]  /*8730*/  SYNCS.PHASECHK.TRANS64.TRYWAIT P0, [R0+URZ], R3 ;  /* 0x00000003000075a7 */ /* 0x0022a400080011ff */
[----:B--2---:R-:W-:Y:S05]  /*8740*/  @!P0 NANOSLEEP.SYNCS 0x989680 ;  /* 0x009896800000895d */ /* 0x004fea0003900000 */
[----:B------:R-:W2:Y:S02]  /*8750*/  @!P0 SYNCS.PHASECHK.TRANS64 P0, [R0+URZ], R3 ;  /* 0x00000003000085a7 */ /* 0x000ea400080010ff */
[----:B--2---:R-:W-:Y:S05]  /*8760*/  @!P0 BRA `(.L_x_119) ;  /* 0xfffffffc00f08947 */ /* 0x004fea000383ffff */
[----:B------:R-:W-:Y:S05]  /*8770*/  BRA `(.L_x_120) ;  /* 0xffffff9c00787947 */ /* 0x000fea000383ffff */
.L_x_43:
[----:B-1----:R1:W2:Y:S02]  /*8780*/  SYNCS.PHASECHK.TRANS64.TRYWAIT P0, [R0+URZ+0xf0], R5 ;  /* 0x0000f005000075a7 */ /* 0x0022a400080011ff */
[----:B--2---:R-:W-:Y:S05]  /*8790*/  @!P0 NANOSLEEP.SYNCS 0x989680 ;  /* 0x009896800000895d */ /* 0x004fea0003900000 */
[----:B------:R-:W2:Y:S02]  /*87a0*/  @!P0 SYNCS.PHASECHK.TRANS64 P0, [R0+URZ+0xf0], R5 ;  /* 0x0000f005000085a7 */ /* 0x000ea400080010ff */
[----:B--2---:R-:W-:Y:S05]  /*87b0*/  @!P0 BRA `(.L_x_43) ;  /* 0xfffffffc00f08947 */ /* 0x004fea000383ffff */
[----:B------:R-:W-:Y:S05]  /*87c0*/  BRA `(.L_x_121) ;  /* 0xffffff9c00d47947 */ /* 0x000fea000383ffff */
.L_x_44:
[----:B------:R-:W-:-:S07]  /*87d0*/  MOV R0, UR5 ;  /* 0x0000000500007c02 */ /* 0x000fce0008000f00 */
.L_x_122:
[----:B-1----:R1:W2:Y:S02]  /*87e0*/  SYNCS.PHASECHK.TRANS64.TRYWAIT P0, [R0+URZ+0xa0], R5 ;  /* 0x0000a005000075a7 */ /* 0x0022a400080011ff */
[----:B--2---:R-:W-:Y:S05]  /*87f0*/  @!P0 NANOSLEEP.SYNCS 0x989680 ;  /* 0x009896800000895d */ /* 0x004fea0003900000 */
[----:B------:R-:W2:Y:S02]  /*8800*/  @!P0 SYNCS.PHASECHK.TRANS64 P0, [R0+URZ+0xa0], R5 ;  /* 0x0000a005000085a7 */ /* 0x000ea400080010ff */
[----:B--2---:R-:W-:Y:S05]  /*8810*/  @!P0 BRA `(.L_x_122) ;  /* 0xfffffffc00f08947 */ /* 0x004fea000383ffff */
[----:B------:R-:W-:Y:S05]  /*8820*/  BRA `(.L_x_123) ;  /* 0xffffff9c00e47947 */ /* 0x000fea000383ffff */
.L_x_45:
[----:B-1----:R1:W2:Y:S02]  /*8830*/  SYNCS.PHASECHK.TRANS64.TRYWAIT P1, [R0+URZ+0x90], R5 ;  /* 0x00009005000075a7 */ /* 0x0022a400080211ff */
[----:B--2---:R-:W-:Y:S05]  /*8840*/  @!P1 NANOSLEEP.SYNCS 0x989680 ;  /* 0x009896800000995d */ /* 0x004fea0003900000 */
[----:B------:R-:W2:Y:S02]  /*8850*/  @!P1 SYNCS.PHASECHK.TRANS64 P1, [R0+URZ+0x90], R5 ;  /* 0x00009005000095a7 */ /* 0x000ea400080210ff */
[----:B--2---:R-:W-:Y:S05]  /*8860*/  @!P1 BRA `(.L_x_45) ;  /* 0xfffffffc00f09947 */ /* 0x004fea000383ffff */
[----:B------:R-:W-:Y:S05]  /*8870*/  BRA `(.L_x_124) ;  /* 0xffffffa000147947 */ /* 0x000fea000383ffff */
.L_x_48:
[----:B------:R-:W-:-:S07]  /*8880*/  MOV R0, UR5 ;  /* 0x0000000500007c02 */ /* 0x000fce0008000f00 */
.L_x_125:
[----:B-1----:R1:W2:Y:S02]  /*8890*/  SYNCS.PHASECHK.TRANS64.TRYWAIT P0, [R0+URZ+0xa0], R3 ;  /* 0x0000a003000075a7 */ /* 0x0022a400080011ff */
[----:B--2---:R-:W-:Y:S05]  /*88a0*/  @!P0 NANOSLEEP.SYNCS 0x989680 ;  /* 0x009896800000895d */ /* 0x004fea0003900000 */
[----:B------:R-:W2:Y:S02]  /*88b0*/  @!P0 SYNCS.PHASECHK.TRANS64 P0, [R0+URZ+0xa0], R3 ;  /* 0x0000a003000085a7 */ /* 0x000ea400080010ff */
[----:B--2---:R-:W-:Y:S05]  /*88c0*/  @!P0 BRA `(.L_x_125) ;  /* 0xfffffffc00f08947 */ /* 0x004fea000383ffff */
[----:B------:R-:W-:Y:S05]  /*88d0*/  BRA `(.L_x_47) ;  /* 0xffffffa000687947 */ /* 0x000fea000383ffff */
.L_x_55:
[----:B-1----:R1:W2:Y:S02]  /*88e0*/  SYNCS.PHASECHK.TRANS64.TRYWAIT P1, [R0+URZ+0x90], R5 ;  /* 0x00009005000075a7 */ /* 0x0022a400080211ff */
[----:B--2---:R-:W-:Y:S05]  /*88f0*/  @!P1 NANOSLEEP.SYNCS 0x989680 ;  /* 0x009896800000995d */ /* 0x004fea0003900000 */
[----:B------:R-:W2:Y:S02]  /*8900*/  @!P1 SYNCS.PHASECHK.TRANS64 P1, [R0+URZ+0x90], R5 ;  /* 0x00009005000095a7 */ /* 0x000ea400080210ff */
[----:B--2---:R-:W-:Y:S05]  /*8910*/  @!P1 BRA `(.L_x_55) ;  /* 0xfffffffc00f09947 */ /* 0x004fea000383ffff */
[----:B------:R-:W-:Y:S05]  /*8920*/  BRA `(.L_x_126) ;  /* 0xffffffa400d47947 */ /* 0x000fea000383ffff */
.L_x_56:
[----:B------:R-:W-:-:S07]  /*8930*/  MOV R3, UR7 ;  /* 0x0000000700037c02 */ /* 0x000fce0008000f00 */
.L_x_127:
[----:B-1----:R1:W2:Y:S02]  /*8940*/  SYNCS.PHASECHK.TRANS64.TRYWAIT P0, [R3+URZ+0xd0], R0 ;  /* 0x0000d000030075a7 */ /* 0x0022a400080011ff */
[----:B--2---:R-:W-:Y:S05]  /*8950*/  @!P0 NANOSLEEP.SYNCS 0x989680 ;  /* 0x009896800000895d */ /* 0x004fea0003900000 */
[----:B------:R-:W2:Y:S02]  /*8960*/  @!P0 SYNCS.PHASECHK.TRANS64 P0, [R3+URZ+0xd0], R0 ;  /* 0x0000d000030085a7 */ /* 0x000ea400080010ff */
[----:B--2---:R-:W-:Y:S05]  /*8970*/  @!P0 BRA `(.L_x_127) ;  /* 0xfffffffc00f08947 */ /* 0x004fea000383ffff */
[----:B------:R-:W-:Y:S05]  /*8980*/  BRA `(.L_x_128) ;  /* 0xffffffa8000c7947 */ /* 0x000fea000383ffff */
.L_x_59:
[----:B------:R-:W-:Y:S07]  /*8990*/  MOV R0, UR6 ;  /* 0x0000000600007c02 */ /* 0x000fee0008000f00 */
.L_x_129:
[----:B-1----:R1:W2:Y:S02]  /*89a0*/  SYNCS.PHASECHK.TRANS64.TRYWAIT P0, [R0+URZ], R3 ;  /* 0x00000003000075a7 */ /* 0x0022a400080011ff */
[----:B--2---:R-:W-:Y:S05]  /*89b0*/  @!P0 NANOSLEEP.SYNCS 0x989680 ;  /* 0x009896800000895d */ /* 0x004fea0003900000 */
[----:B------:R-:W2:Y:S02]  /*89c0*/  @!P0 SYNCS.PHASECHK.TRANS64 P0, [R0+URZ], R3 ;  /* 0x00000003000085a7 */ /* 0x000ea400080010ff */
[----:B--2---:R-:W-:Y:S05]  /*89d0*/  @!P0 BRA `(.L_x_129) ;  /* 0xfffffffc00f08947 */ /* 0x004fea000383ffff */
[----:B------:R-:W-:Y:S05]  /*89e0*/  BRA `(.L_x_58) ;  /* 0xffffffa800287947 */ /* 0x000fea000383ffff */
.L_x_62:
[----:B------:R-:W-:-:S07]  /*89f0*/  MOV R0, UR6 ;  /* 0x0000000600007c02 */ /* 0x000fce0008000f00 */
.L_x_130:
[----:B--2---:R2:W4:Y:S02]  /*8a00*/  SYNCS.PHASECHK.TRANS64.TRYWAIT P0, [R0+URZ], R3 ;  /* 0x00000003000075a7 */ /* 0x00452400080011ff */
[----:B----4-:R-:W-:Y:S05]  /*8a10*/  @!P0 NANOSLEEP.SYNCS 0x989680 ;  /* 0x009896800000895d */ /* 0x010fea0003900000 */
[----:B------:R-:W4:Y:S02]  /*8a20*/  @!P0 SYNCS.PHASECHK.TRANS64 P0, [R0+URZ], R3 ;  /* 0x00000003000085a7 */ /* 0x000f2400080010ff */
[----:B----4-:R-:W-:Y:S05]  /*8a30*/  @!P0 BRA `(.L_x_130) ;  /* 0xfffffffc00f08947 */ /* 0x010fea000383ffff */
[----:B------:R-:W-:Y:S05]  /*8a40*/  BRA `(.L_x_131) ;  /* 0xffffffac00047947 */ /* 0x000fea000383ffff */
.L_x_63:
[----:B------:R-:W-:-:S07]  /*8a50*/  MOV R0, UR6 ;  /* 0x0000000600007c02 */ /* 0x000fce0008000f00 */
.L_x_132:
[----:B-1----:R1:W2:Y:S02]  /*8a60*/  SYNCS.PHASECHK.TRANS64.TRYWAIT P0, [R0+URZ], R3 ;  /* 0x00000003000075a7 */ /* 0x0022a400080011ff */
[----:B--2---:R-:W-:Y:S05]  /*8a70*/  @!P0 NANOSLEEP.SYNCS 0x989680 ;  /* 0x009896800000895d */ /* 0x004fea0003900000 */
[----:B------:R-:W2:Y:S02]  /*8a80*/  @!P0 SYNCS.PHASECHK.TRANS64 P0, [R0+URZ], R3 ;  /* 0x00000003000085a7 */ /* 0x000ea400080010ff */
[----:B--2---:R-:W-:Y:S05]  /*8a90*/  @!P0 BRA `(.L_x_132) ;  /* 0xfffffffc00f08947 */ /* 0x004fea000383ffff */
[----:B------:R-:W-:Y:S05]  /*8aa0*/  BRA `(.L_x_133) ;  /* 0xffffffac00107947 */ /* 0x000fea000383ffff */
.L_x_64:
[----:B------:R-:W-:-:S07]  /*8ab0*/  MOV R0, UR6 ;  /* 0x0000000600007c02 */ /* 0x000fce0008000f00 */
.L_x_134:
[----:B-1----:R1:W2:Y:S02]  /*8ac0*/  SYNCS.PHASECHK.TRANS64.TRYWAIT P0, [R0+URZ], R3 ;  /* 0x00000003000075a7 */ /* 0x0022a400080011ff */
[----:B--2---:R-:W-:Y:S05]  /*8ad0*/  @!P0 NANOSLEEP.SYNCS 0x989680 ;  /* 0x009896800000895d */ /* 0x004fea0003900000 */
[----:B------:R-:W2:Y:S02]  /*8ae0*/  @!P0 SYNCS.PHASECHK.TRANS64 P0, [R0+URZ], R3 ;  /* 0x00000003000085a7 */ /* 0x000ea400080010ff */
[----:B--2---:R-:W-:Y:S05]  /*8af0*/  @!P0 BRA `(.L_x_134) ;  /* 0xfffffffc00f08947 */ /* 0x004fea000383ffff */
[----:B------:R-:W-:Y:S05]  /*8b00*/  BRA `(.L_x_135) ;  /* 0xffffffac001c7947 */ /* 0x000fea000383ffff */
.L_x_65:
[----:B------:R-:W-:-:S07]  /*8b10*/  MOV R0, UR7 ;  /* 0x0000000700007c02 */ /* 0x000fce0008000f00 */
.L_x_136:
[----:B-1----:R1:W2:Y:S02]  /*8b20*/  SYNCS.PHASECHK.TRANS64.TRYWAIT P0, [R0+URZ], R3 ;  /* 0x00000003000075a7 */ /* 0x0022a400080011ff */
[----:B--2---:R-:W-:Y:S05]  /*8b30*/  @!P0 NANOSLEEP.SYNCS 0x989680 ;  /* 0x009896800000895d */ /* 0x004fea0003900000 */
[----:B------:R-:W2:Y:S02]  /*8b40*/  @!P0 SYNCS.PHASECHK.TRANS64 P0, [R0+URZ], R3 ;  /* 0x00000003000085a7 */ /* 0x000ea400080010ff */
[----:B--2---:R-:W-:Y:S05]  /*8b50*/  @!P0 BRA `(.L_x_136) ;  /* 0xfffffffc00f08947 */ /* 0x004fea000383ffff */
[----:B------:R-:W-:Y:S05]  /*8b60*/  BRA `(.L_x_137) ;  /* 0xffffffac00287947 */ /* 0x000fea000383ffff */
.L_x_70:
[----:B--2---:R2:W3:Y:S02]  /*8b70*/  SYNCS.PHASECHK.TRANS64.TRYWAIT P0, [R0+URZ+0x90], R3 ;  /* 0x00009003000075a7 */ /* 0x0044e400080011ff */
[----:B---3--:R-:W-:Y:S05]  /*8b80*/  @!P0 NANOSLEEP.SYNCS 0x989680 ;  /* 0x009896800000895d */ /* 0x008fea0003900000 */
[----:B------:R-:W3:Y:S02]  /*8b90*/  @!P0 SYNCS.PHASECHK.TRANS64 P0, [R0+URZ+0x90], R3 ;  /* 0x00009003000085a7 */ /* 0x000ee400080010ff */
[----:B---3--:R-:W-:Y:S05]  /*8ba0*/  @!P0 BRA `(.L_x_70) ;  /* 0xfffffffc00f08947 */ /* 0x008fea000383ffff */
[----:B------:R-:W-:Y:S05]  /*8bb0*/  BRA `(.L_x_138) ;  /* 0xffffffb0002c7947 */ /* 0x000fea000383ffff */
.L_x_73:
[----:B------:R-:W-:Y:S07]  /*8bc0*/  MOV R0, UR7 ;  /* 0x0000000700007c02 */ /* 0x000fee0008000f00 */
.L_x_139:
[----:B--2---:R2:W3:Y:S02]  /*8bd0*/  SYNCS.PHASECHK.TRANS64.TRYWAIT P0, [R0+URZ+0x88], R3 ;  /* 0x00008803000075a7 */ /* 0x0044e400080011ff */
[----:B---3--:R-:W-:Y:S05]  /*8be0*/  @!P0 NANOSLEEP.SYNCS 0x989680 ;  /* 0x009896800000895d */ /* 0x008fea0003900000 */
[----:B------:R-:W3:Y:S02]  /*8bf0*/  @!P0 SYNCS.PHASECHK.TRANS64 P0, [R0+URZ+0x88], R3 ;  /* 0x00008803000085a7 */ /* 0x000ee400080010ff */
[----:B---3--:R-:W-:Y:S05]  /*8c00*/  @!P0 BRA `(.L_x_139) ;  /* 0xfffffffc00f08947 */ /* 0x008fea000383ffff */
[----:B------:R-:W-:Y:S05]  /*8c10*/  BRA `(.L_x_72) ;  /* 0xffffffb4000c7947 */ /* 0x000fea000383ffff */
.L_x_76:
[----:B--2---:R-:W-:Y:S07]  /*8c20*/  MOV R3, UR7 ;  /* 0x0000000700037c02 */ /* 0x004fee0008000f00 */
.L_x_140:
[----:B-1----:R1:W2:Y:S02]  /*8c30*/  SYNCS.PHASECHK.TRANS64.TRYWAIT P0, [R3+URZ+0x70], R12 ;  /* 0x0000700c030075a7 */ /* 0x0022a400080011ff */
[----:B--2---:R-:W-:Y:S05]  /*8c40*/  @!P0 NANOSLEEP.SYNCS 0x989680 ;  /* 0x009896800000895d */ /* 0x004fea0003900000 */
[----:B------:R-:W2:Y:S02]  /*8c50*/  @!P0 SYNCS.PHASECHK.TRANS64 P0, [R3+URZ+0x70], R12 ;  /* 0x0000700c030085a7 */ /* 0x000ea400080010ff */
[----:B--2---:R-:W-:Y:S05]  /*8c60*/  @!P0 BRA `(.L_x_140) ;  /* 0xfffffffc00f08947 */ /* 0x004fea000383ffff */
[----:B------:R-:W-:Y:S05]  /*8c70*/  BRA `(.L_x_141) ;  /* 0xffffffb400847947 */ /* 0x000fea000383ffff */
.L_x_77:
[----:B------:R-:W-:Y:S07]  /*8c80*/  MOV R3, UR7 ;  /* 0x0000000700037c02 */ /* 0x000fee0008000f00 */
.L_x_142:
[----:B-1----:R1:W2:Y:S02]  /*8c90*/  SYNCS.PHASECHK.TRANS64.TRYWAIT P0, [R3+URZ+0x78], R12 ;  /* 0x0000780c030075a7 */ /* 0x0022a400080011ff */
[----:B--2---:R-:W-:Y:S05]  /*8ca0*/  @!P0 NANOSLEEP.SYNCS 0x989680 ;  /* 0x009896800000895d */ /* 0x004fea0003900000 */
[----:B------:R-:W2:Y:S02]  /*8cb0*/  @!P0 SYNCS.PHASECHK.TRANS64 P0, [R3+URZ+0x78], R12 ;  /* 0x0000780c030085a7 */ /* 0x000ea400080010ff */
[----:B--2---:R-:W-:Y:S05]  /*8cc0*/  @!P0 BRA `(.L_x_142) ;  /* 0xfffffffc00f08947 */ /* 0x004fea000383ffff */
[----:B------:R-:W-:Y:S05]  /*8cd0*/  BRA `(.L_x_143) ;  /* 0xffffffb800047947 */ /* 0x000fea000383ffff */
.L_x_79:
[----:B------:R-:W-:-:S07]  /*8ce0*/  MOV R0, UR7 ;  /* 0x0000000700007c02 */ /* 0x000fce0008000f00 */
.L_x_144:
[----:B-1----:R1:W3:Y:S02]  /*8cf0*/  SYNCS.PHASECHK.TRANS64.TRYWAIT P0, [R0+URZ+0x70], R3 ;  /* 0x00007003000075a7 */ /* 0x0022e400080011ff */
[----:B---3--:R-:W-:Y:S05]  /*8d00*/  @!P0 NANOSLEEP.SYNCS 0x989680 ;  /* 0x009896800000895d */ /* 0x008fea0003900000 */
[----:B------:R-:W3:Y:S02]  /*8d10*/  @!P0 SYNCS.PHASECHK.TRANS64 P0, [R0+URZ+0x70], R3 ;  /* 0x00007003000085a7 */ /* 0x000ee400080010ff */
[----:B---3--:R-:W-:Y:S05]  /*8d20*/  @!P0 BRA `(.L_x_144) ;  /* 0xfffffffc00f08947 */ /* 0x008fea000383ffff */
[----:B------:R-:W-:Y:S05]  /*8d30*/  BRA `(.L_x_145) ;  /* 0xffffffb800747947 */ /* 0x000fea000383ffff */
.L_x_81:
[----:B--2---:R2:W4:Y:S02]  /*8d40*/  SYNCS.PHASECHK.TRANS64.TRYWAIT P0, [R0+URZ+0x90], R3 ;  /* 0x00009003000075a7 */ /* 0x00452400080011ff */
[----:B----4-:R-:W-:Y:S05]  /*8d50*/  @!P0 NANOSLEEP.SYNCS 0x989680 ;  /* 0x009896800000895d */ /* 0x010fea0003900000 */
[----:B------:R-:W4:Y:S02]  /*8d60*/  @!P0 SYNCS.PHASECHK.TRANS64 P0, [R0+URZ+0x90], R3 ;  /* 0x00009003000085a7 */ /* 0x000f2400080010ff */
[----:B----4-:R-:W-:Y:S05]  /*8d70*/  @!P0 BRA `(.L_x_81) ;  /* 0xfffffffc00f08947 */ /* 0x010fea000383ffff */
[----:B------:R-:W-:Y:S05]  /*8d80*/  BRA `(.L_x_146) ;  /* 0xffffffbc00407947 */ /* 0x000fea000383ffff */
.L_x_92:
[----:B-1----:R1:W3:Y:S02]  /*8d90*/  SYNCS.PHASECHK.TRANS64.TRYWAIT P1, [R3+URZ+0x60], R0 ;  /* 0x00006000030075a7 */ /* 0x0022e400080211ff */
[----:B---3--:R-:W-:Y:S05]  /*8da0*/  @!P1 NANOSLEEP.SYNCS 0x989680 ;  /* 0x009896800000995d */ /* 0x008fea0003900000 */
[----:B------:R-:W3:Y:S02]  /*8db0*/  @!P1 SYNCS.PHASECHK.TRANS64 P1, [R3+URZ+0x60], R0 ;  /* 0x00006000030095a7 */ /* 0x000ee400080210ff */
[----:B---3--:R-:W-:Y:S05]  /*8dc0*/  @!P1 BRA `(.L_x_92) ;  /* 0xfffffffc00f09947 */ /* 0x008fea000383ffff */
[----:B------:R-:W-:Y:S05]  /*8dd0*/  BRA `(.L_x_91) ;  /* 0xffffffc800687947 */ /* 0x000fea000383ffff */
.L_x_94:
[----:B---3--:R3:W4:Y:S02]  /*8de0*/  SYNCS.PHASECHK.TRANS64.TRYWAIT P0, [R116+URZ+0xb0], R5 ;  /* 0x0000b005740075a7 */ /* 0x00872400080011ff */
[----:B----4-:R-:W-:Y:S05]  /*8df0*/  @!P0 NANOSLEEP.SYNCS 0x989680 ;  /* 0x009896800000895d */ /* 0x010fea0003900000 */
[----:B------:R-:W4:Y:S02]  /*8e00*/  @!P0 SYNCS.PHASECHK.TRANS64 P0, [R116+URZ+0xb0], R5 ;  /* 0x0000b005740085a7 */ /* 0x000f2400080010ff */
[----:B----4-:R-:W-:Y:S05]  /*8e10*/  @!P0 BRA `(.L_x_94) ;  /* 0xfffffffc00f08947 */ /* 0x010fea000383ffff */
[----:B------:R-:W-:Y:S05]  /*8e20*/  BRA `(.L_x_93) ;  /* 0xffffffc800c47947 */ /* 0x000fea000383ffff */
.L_x_102:
[----:B--2---:R2:W3:Y:S02]  /*8e30*/  SYNCS.PHASECHK.TRANS64.TRYWAIT P0, [R125+URZ+0x60], R0 ;  /* 0x000060007d0075a7 */ /* 0x0044e400080011ff */
[----:B---3--:R-:W-:Y:S05]  /*8e40*/  @!P0 NANOSLEEP.SYNCS 0x989680 ;  /* 0x009896800000895d */ /* 0x008fea0003900000 */
[----:B------:R-:W3:Y:S02]  /*8e50*/  @!P0 SYNCS.PHASECHK.TRANS64 P0, [R125+URZ+0x60], R0 ;  /* 0x000060007d0085a7 */ /* 0x000ee400080010ff */
[----:B---3--:R-:W-:Y:S05]  /*8e60*/  @!P0 BRA `(.L_x_102) ;  /* 0xfffffffc00f08947 */ /* 0x008fea000383ffff */
[----:B------:R-:W-:Y:S05]  /*8e70*/  BRA `(.L_x_101) ;  /* 0xffffffdc00c87947 */ /* 0x000fea000383ffff */
        .weak           $__internal_0_$__cuda_sm10x_tcgen05_guardrail_trap_col_being_dealloced_not_returned_by_alloc
        .type           $__internal_0_$__cuda_sm10x_tcgen05_guardrail_trap_col_being_dealloced_not_returned_by_alloc,@function
        .size           $__internal_0_$__cuda_sm10x_tcgen05_guardrail_trap_col_being_dealloced_not_returned_by_alloc,($__internal_1_$__cuda_sm10x_tcgen05_guardrail_trap_phase_invalid_during_alloc - $__internal_0_$__cuda_sm10x_tcgen05_guardrail_trap_col_being_dealloced_not_returned_by_alloc)
$__internal_0_$__cuda_sm10x_tcgen05_guardrail_trap_col_being_dealloced_not_returned_by_alloc:
[----:B------:R-:W-:Y:S05]  /*8e80*/  BPT.TRAP 0x1 ;  /* 0x000000040000795c */ /* 0x000fea0000300000 */
[----:B------:R-:W-:-:S04]  /*8e90*/  HFMA2 R3, -RZ, RZ, 0, 0 ;  /* 0x00000000ff037431 */ /* 0x000fc800000001ff */
[----:B------:R-:W-:Y:S05]  /*8ea0*/  RET.REL.NODEC R2 `(_ZN7cutlass13device_kernelINS_4gemm6kernel13GemmUniversalIN4cute5tupleIJiiiiEEENS1_10collective13CollectiveMmaINS1_35MainloopSm100TmaUmmaWarpSpecializedILi6ELi2ELi4ENS5_IJNS4_1CILi1EEESB_SB_EEEEENS5_IJNSA_ILi128EEESE_SE_EEEaNS5_IJlSB_lEEEaNS5_IJSB_llEEENS4_8TiledMMAINS4_8MMA_AtomIJNS4_15SM100_MMA_S8_SSIaaiLi128ELi128ELNS4_4UMMA5MajorE0ELSM_1ELNSL_8SaturateE0EEEEEENS4_6LayoutISC_NS5_IJNSA_ILi0EEESR_SR_EEEEENS5_IJNS4_10UnderscoreESU_SU_EEEEENS4_13SM90_TMA_LOADENS4_14ComposedLayoutINS4_7SwizzleILi3ELi4ELi3EEENS4_18smem_ptr_flag_bitsILi8EEENSQ_INS5_IJNSA_ILi8EEESE_EEENS5_IJSE_SB_EEEEEEEvNS4_8identityESX_NSY_IS10_S12_NSQ_INS5_IJSE_S13_EEENS5_IJSB_SE_EEEEEEEvS18_EENS_8epilogue10collective18CollectiveEpilogueINS1E_23Sm100TmaWarpSpecializedILi2ELi2ELi64ELb0ELb0EEEJSF_NS5_IJNSQ_ISE_SB_EENSQ_INSA_ILi64EEESB_EEEEEaSG_aSG_NS1E_6fusion15FusionCallbacksIS1I_NS1N_17LinearCombinationIaiaiLNS_15FloatRoundStyleE2EEESF_S1M_JEEENS4_5SM1004TMEM4LOAD26SM100_TMEM_LOAD_32dp32b64xESX_NSY_INSZ_ILi2ELi4ELi3EEES12_NSQ_INS5_IJS13_S1K_EEENS5_IJS1K_SB_EEEEEEENS4_39AutoVectorizingCopyWithAssumedAlignmentILi128EEENS4_14SM90_TMA_STOREES21_S23_S23_EEEvvEEEEvNT_6ParamsE) ;  /* 0xffffff7002547950 */ /* 0x000fea0003c3ffff */
        .weak           $__internal_1_$__cuda_sm10x_tcgen05_guardrail_trap_phase_invalid_during_alloc
        .type           $__internal_1_$__cuda_sm10x_tcgen05_guardrail_trap_phase_invalid_during_alloc,@function
        .size           $__internal_1_$__cuda_sm10x_tcgen05_guardrail_trap_phase_invalid_during_alloc,($__internal_2_$__cuda_sm10x_tcgen05_guardrail_trap_unallocated_columns_being_dealloced - $__internal_1_$__cuda_sm10x_tcgen05_guardrail_trap_phase_invalid_during_alloc)
$__internal_1_$__cuda_sm10x_tcgen05_guardrail_trap_phase_invalid_during_alloc:
[----:B------:R-:W-:Y:S05]  /*8eb0*/  BPT.TRAP 0x1 ;  /* 0x000000040000795c */ /* 0x000fea0000300000 */
[----:B------:R-:W-:-:S04]  /*8ec0*/  MOV R3, 0x0 ;  /* 0x0000000000037802 */ /* 0x000fc80000000f00 */
[----:B------:R-:W-:Y:S05]  /*8ed0*/  RET.REL.NODEC R2 `(_ZN7cutlass13device_kernelINS_4gemm6kernel13GemmUniversalIN4cute5tupleIJiiiiEEENS1_10collective13CollectiveMmaINS1_35MainloopSm100TmaUmmaWarpSpecializedILi6ELi2ELi4ENS5_IJNS4_1CILi1EEESB_SB_EEEEENS5_IJNSA_ILi128EEESE_SE_EEEaNS5_IJlSB_lEEEaNS5_IJSB_llEEENS4_8TiledMMAINS4_8MMA_AtomIJNS4_15SM100_MMA_S8_SSIaaiLi128ELi128ELNS4_4UMMA5MajorE0ELSM_1ELNSL_8SaturateE0EEEEEENS4_6LayoutISC_NS5_IJNSA_ILi0EEESR_SR_EEEEENS5_IJNS4_10UnderscoreESU_SU_EEEEENS4_13SM90_TMA_LOADENS4_14ComposedLayoutINS4_7SwizzleILi3ELi4ELi3EEENS4_18smem_ptr_flag_bitsILi8EEENSQ_INS5_IJNSA_ILi8EEESE_EEENS5_IJSE_SB_EEEEEEEvNS4_8identityESX_NSY_IS10_S12_NSQ_INS5_IJSE_S13_EEENS5_IJSB_SE_EEEEEEEvS18_EENS_8epilogue10collective18CollectiveEpilogueINS1E_23Sm100TmaWarpSpecializedILi2ELi2ELi64ELb0ELb0EEEJSF_NS5_IJNSQ_ISE_SB_EENSQ_INSA_ILi64EEESB_EEEEEaSG_aSG_NS1E_6fusion15FusionCallbacksIS1I_NS1N_17LinearCombinationIaiaiLNS_15FloatRoundStyleE2EEESF_S1M_JEEENS4_5SM1004TMEM4LOAD26SM100_TMEM_LOAD_32dp32b64xESX_NSY_INSZ_ILi2ELi4ELi3EEES12_NSQ_INS5_IJS13_S1K_EEENS5_IJS1K_SB_EEEEEEENS4_39AutoVectorizingCopyWithAssumedAlignmentILi128EEENS4_14SM90_TMA_STOREES21_S23_S23_EEEvvEEEEvNT_6ParamsE) ;  /* 0xffffff7002487950 */ /* 0x000fea0003c3ffff */
        .weak           $__internal_2_$__cuda_sm10x_tcgen05_guardrail_trap_unallocated_columns_being_dealloced
        .type           $__internal_2_$__cuda_sm10x_tcgen05_guardrail_trap_unallocated_columns_being_dealloced,@function
        .size           $__internal_2_$__cuda_sm10x_tcgen05_guardrail_trap_unallocated_columns_being_dealloced,(.L_x_148 - $__internal_2_$__cuda_sm10x_tcgen05_guardrail_trap_unallocated_columns_being_dealloced)
$__internal_2_$__cuda_sm10x_tcgen05_guardrail_trap_unallocated_columns_being_dealloced:
[----:B------:R-:W-:Y:S05]  /*8ee0*/  BPT.TRAP 0x1 ;  /* 0x000000040000795c */ /* 0x000fea0000300000 */
[----:B------:R-:W-:-:S04]  /*8ef0*/  HFMA2 R3, -RZ, RZ, 0, 0 ;  /* 0x00000000ff037431 */ /* 0x000fc800000001ff */
[----:B------:R-:W-:Y:S05]  /*8f00*/  RET.REL.NODEC R2 `(_ZN7cutlass13device_kernelINS_4gemm6kernel13GemmUniversalIN4cute5tupleIJiiiiEEENS1_10collective13CollectiveMmaINS1_35MainloopSm100TmaUmmaWarpSpecializedILi6ELi2ELi4ENS5_IJNS4_1CILi1EEESB_SB_EEEEENS5_IJNSA_ILi128EEESE_SE_EEEaNS5_IJlSB_lEEEaNS5_IJSB_llEEENS4_8TiledMMAINS4_8MMA_AtomIJNS4_15SM100_MMA_S8_SSIaaiLi128ELi128ELNS4_4UMMA5MajorE0ELSM_1ELNSL_8SaturateE0EEEEEENS4_6LayoutISC_NS5_IJNSA_ILi0EEESR_SR_EEEEENS5_IJNS4_10UnderscoreESU_SU_EEEEENS4_13SM90_TMA_LOADENS4_14ComposedLayoutINS4_7SwizzleILi3ELi4ELi3EEENS4_18smem_ptr_flag_bitsILi8EEENSQ_INS5_IJNSA_ILi8EEESE_EEENS5_IJSE_SB_EEEEEEEvNS4_8identityESX_NSY_IS10_S12_NSQ_INS5_IJSE_S13_EEENS5_IJSB_SE_EEEEEEEvS18_EENS_8epilogue10collective18CollectiveEpilogueINS1E_23Sm100TmaWarpSpecializedILi2ELi2ELi64ELb0ELb0EEEJSF_NS5_IJNSQ_ISE_SB_EENSQ_INSA_ILi64EEESB_EEEEEaSG_aSG_NS1E_6fusion15FusionCallbacksIS1I_NS1N_17LinearCombinationIaiaiLNS_15FloatRoundStyleE2EEESF_S1M_JEEENS4_5SM1004TMEM4LOAD26SM100_TMEM_LOAD_32dp32b64xESX_NSY_INSZ_ILi2ELi4ELi3EEES12_NSQ_INS5_IJS13_S1K_EEENS5_IJS1K_SB_EEEEEEENS4_39AutoVectorizingCopyWithAssumedAlignmentILi128EEENS4_14SM90_TMA_STOREES21_S23_S23_EEEvvEEEEvNT_6ParamsE) ;  /* 0xffffff70023c7950 */ /* 0x000fea0003c3ffff */
.L_x_147:
[----:B------:R-:W-:-:S00]  /*8f10*/  BRA `(.L_x_147) ;  /* 0xfffffffc00fc7947 */ /* 0x000fc0000383ffff */
[----:B------:R-:W-:-:S00]  /*8f20*/  NOP ;  /* 0x0000000000007918 */ /* 0x000fc00000000000 */
        /* <DEDUP_REMOVED lines=13> */
.L_x_148:


//--------------------- .nv.global.init           --------------------------
	.section	.nv.global.init,"aw",@progbits
.nv.global.init:
	.type		$str$27,@object
	.size		$str$27,($str$28 - $str$27)
$str$27:
        /*0000*/ 	.byte	0x28, 0x61, 0x64, 0x64, 0x72, 0x65, 0x73, 0x73, 0x20, 0x26, 0x20, 0x6d, 0x61, 0x73, 0x6b, 0x29
        /*0010*/ 	.byte	0x20, 0x3d, 0x3d, 0x20, 0x30, 0x00
	.type		$str$28,@object
	.size		$str$28,($str$26 - $str$28)
$str$28:
        /*0016*/ 	.byte	0x2f, 0x74, 0x6d, 0x70, 0x2f, 0x63, 0x75, 0x74, 0x6c, 0x61, 0x73, 0x73, 0x5f, 0x73, 0x77, 0x65
        /*0026*/ 	.byte	0x65, 0x70, 0x5f, 0x73, 0x72, 0x63, 0x2f, 0x69, 0x6e, 0x63, 0x6c, 0x75, 0x64, 0x65, 0x2f, 0x63
        /*0036*/ 	.byte	0x75, 0x74, 0x65, 0x2f, 0x70, 0x6f, 0x69, 0x6e, 0x74, 0x65, 0x72, 0x5f, 0x66, 0x6c, 0x61, 0x67
        /*0046*/ 	.byte	0x67, 0x65, 0x64, 0x2e, 0x68, 0x70, 0x70, 0x00
	.type		$str$26,@object
	.size		$str$26,($str$25 - $str$26)
$str$26:
        /*004e*/ 	.byte	0x2f, 0x74, 0x6d, 0x70, 0x2f, 0x63, 0x75, 0x74, 0x6c, 0x61, 0x73, 0x73, 0x5f, 0x73, 0x77, 0x65
        /*005e*/ 	.byte	0x65, 0x70, 0x5f, 0x73, 0x72, 0x63, 0x2f, 0x69, 0x6e, 0x63, 0x6c, 0x75, 0x64, 0x65, 0x2f, 0x63
        /*006e*/ 	.byte	0x75, 0x74, 0x65, 0x2f, 0x61, 0x74, 0x6f, 0x6d, 0x2f, 0x63, 0x6f, 0x70, 0x79, 0x5f, 0x74, 0x72
        /*007e*/ 	.byte	0x61, 0x69, 0x74, 0x73, 0x5f, 0x73, 0x6d, 0x31, 0x30, 0x30, 0x2e, 0x68, 0x70, 0x70, 0x00
	.type		$str$25,@object
	.size		$str$25,(__unnamed_1 - $str$25)
$str$25:
        /*008d*/ 	.byte	0x28, 0x28, 0x75, 0x69, 0x6e, 0x74, 0x33, 0x32, 0x5f, 0x74, 0x28, 0x74, 0x68, 0x72, 0x65, 0x61
        /*009d*/ 	.byte	0x64, 0x49, 0x64, 0x78, 0x2e, 0x78, 0x29, 0x20, 0x2f, 0x20, 0x33, 0x32, 0x29, 0x20, 0x25, 0x20
        /*00ad*/ 	.byte	0x34, 0x29, 0x20, 0x3d, 0x3d, 0x20, 0x28, 0x28, 0x28, 0x74, 0x6d, 0x65, 0x6d, 0x5f, 0x61, 0x64
        /*00bd*/ 	.byte	0x64, 0x72, 0x20, 0x3e, 0x3e, 0x20, 0x31, 0x36, 0x29, 0x20, 0x2f, 0x20, 0x33, 0x32, 0x29, 0x20
        /*00cd*/ 	.byte	0x25, 0x20, 0x34, 0x29, 0x00
	.type		__unnamed_1,@object
	.size		__unnamed_1,(__unnamed_2 - __unnamed_1)
__unnamed_1:
        /*00d2*/ 	.byte	0x61, 0x75, 0x74, 0x6f, 0x20, 0x63, 0x75, 0x74, 0x65, 0x3a, 0x3a, 0x61, 0x73, 0x5f, 0x70, 0x6f
        /* <DEDUP_REMOVED lines=24> */
        /*0262*/ 	.byte	0x5d, 0x00
	.type		__unnamed_2,@object
	.size		__unnamed_2,(.L_2 - __unnamed_2)
__unnamed_2:
        /* <DEDUP_REMOVED lines=42> */
        /*0504*/ 	.byte	0x43, 0x3c, 0x30, 0x3e, 0x3e, 0x3e, 0x3e, 0x5d, 0x00
.L_2:


//--------------------- .nv.shared._ZN7cutlass13device_kernelINS_4gemm6kernel13GemmUniversalIN4cute5tupleIJiiiiEEENS1_10collective13CollectiveMmaINS1_35MainloopSm100TmaUmmaWarpSpecializedILi6ELi2ELi4ENS5_IJNS4_1CILi1EEESB_SB_EEEEENS5_IJNSA_ILi128EEESE_SE_EEEaNS5_IJlSB_lEEEaNS5_IJSB_llEEENS4_8TiledMMAINS4_8MMA_AtomIJNS4_15SM100_MMA_S8_SSIaaiLi128ELi128ELNS4_4UMMA5MajorE0ELSM_1ELNSL_8SaturateE0EEEEEENS4_6LayoutISC_NS5_IJNSA_ILi0EEESR_SR_EEEEENS5_IJNS4_10UnderscoreESU_SU_EEEEENS4_13SM90_TMA_LOADENS4_14ComposedLayoutINS4_7SwizzleILi3ELi4ELi3EEENS4_18smem_ptr_flag_bitsILi8EEENSQ_INS5_IJNSA_ILi8EEESE_EEENS5_IJSE_SB_EEEEEEEvNS4_8identityESX_NSY_IS10_S12_NSQ_INS5_IJSE_S13_EEENS5_IJSB_SE_EEEEEEEvS18_EENS_8epilogue10collective18CollectiveEpilogueINS1E_23Sm100TmaWarpSpecializedILi2ELi2ELi64ELb0ELb0EEEJSF_NS5_IJNSQ_ISE_SB_EENSQ_INSA_ILi64EEESB_EEEEEaSG_aSG_NS1E_6fusion15FusionCallbacksIS1I_NS1N_17LinearCombinationIaiaiLNS_15FloatRoundStyleE2EEESF_S1M_JEEENS4_5SM1004TMEM4LOAD26SM100_TMEM_LOAD_32dp32b64xESX_NSY_INSZ_ILi2ELi4ELi3EEES12_NSQ_INS5_IJS13_S1K_EEENS5_IJS1K_SB_EEEEEEENS4_39AutoVectorizingCopyWithAssumedAlignmentILi128EEENS4_14SM90_TMA_STOREES21_S23_S23_EEEvvEEEEvNT_6ParamsE --------------------------
	.section	.nv.shared._ZN7cutlass13device_kernelINS_4gemm6kernel13GemmUniversalIN4cute5tupleIJiiiiEEENS1_10collective13CollectiveMmaINS1_35MainloopSm100TmaUmmaWarpSpecializedILi6ELi2ELi4ENS5_IJNS4_1CILi1EEESB_SB_EEEEENS5_IJNSA_ILi128EEESE_SE_EEEaNS5_IJlSB_lEEEaNS5_IJSB_llEEENS4_8TiledMMAINS4_8MMA_AtomIJNS4_15SM100_MMA_S8_SSIaaiLi128ELi128ELNS4_4UMMA5MajorE0ELSM_1ELNSL_8SaturateE0EEEEEENS4_6LayoutISC_NS5_IJNSA_ILi0EEESR_SR_EEEEENS5_IJNS4_10UnderscoreESU_SU_EEEEENS4_13SM90_TMA_LOADENS4_14ComposedLayoutINS4_7SwizzleILi3ELi4ELi3EEENS4_18smem_ptr_flag_bitsILi8EEENSQ_INS5_IJNSA_ILi8EEESE_EEENS5_IJSE_SB_EEEEEEEvNS4_8identityESX_NSY_IS10_S12_NSQ_INS5_IJSE_S13_EEENS5_IJSB_SE_EEEEEEEvS18_EENS_8epilogue10collective18CollectiveEpilogueINS1E_23Sm100TmaWarpSpecializedILi2ELi2ELi64ELb0ELb0EEEJSF_NS5_IJNSQ_ISE_SB_EENSQ_INSA_ILi64EEESB_EEEEEaSG_aSG_NS1E_6fusion15FusionCallbacksIS1I_NS1N_17LinearCombinationIaiaiLNS_15FloatRoundStyleE2EEESF_S1M_JEEENS4_5SM1004TMEM4LOAD26SM100_TMEM_LOAD_32dp32b64xESX_NSY_INSZ_ILi2ELi4ELi3EEES12_NSQ_INS5_IJS13_S1K_EEENS5_IJS1K_SB_EEEEEEENS4_39AutoVectorizingCopyWithAssumedAlignmentILi128EEENS4_14SM90_TMA_STOREES21_S23_S23_EEEvvEEEEvNT_6ParamsE,"aw",@nobits
	.sectionflags	@""
	.align	16
	.zero		1024


//--------------------- .nv.shared.reserved.0     --------------------------
	.section	.nv.shared.reserved.0,"aw",@nobits
	.weak		__nv_reservedSMEM_offset_0_alias
	.size		__nv_reservedSMEM_offset_0_alias, 0, 64
	.other		__nv_reservedSMEM_offset_0_alias,@"STO_CUDA_RESERVED_SHARED STV_DEFAULT"
__nv_reservedSMEM_offset_0_alias:
	.zero		0
.nv.shared.reserved.0:
	.zero		64
	.weak		__nv_reservedSMEM_tcgen05_partition
	.type		__nv_reservedSMEM_tcgen05_partition,@object
	.size		__nv_reservedSMEM_tcgen05_partition,(.L_0 - __nv_reservedSMEM_tcgen05_partition)
__nv_reservedSMEM_tcgen05_partition:
	.zero		32
.L_0:


//--------------------- .nv.global                --------------------------
	.section	.nv.global,"aw",@nobits
.nv.global:
	.type		_ZN40_INTERNAL_a8e9c023_4_k_cu_5dbd4162_347154cute1_E,@object
	.size		_ZN40_INTERNAL_a8e9c023_4_k_cu_5dbd4162_347154cute1_E,(_ZN40_INTERNAL_a8e9c023_4_k_cu_5dbd4162_347154cuda3std3__45__cpo6cbeginE - _ZN40_INTERNAL_a8e9c023_4_k_cu_5dbd4162_347154cute1_E)
_ZN40_INTERNAL_a8e9c023_4_k_cu_5dbd4162_347154cute1_E:
	.zero		1
	.type		_ZN40_INTERNAL_a8e9c023_4_k_cu_5dbd4162_347154cuda3std3__45__cpo6cbeginE,@object
	.size		_ZN40_INTERNAL_a8e9c023_4_k_cu_5dbd4162_347154cuda3std3__45__cpo6cbeginE,(_ZN40_INTERNAL_a8e9c023_4_k_cu_5dbd4162_347154cuda3std3__48in_placeE - _ZN40_INTERNAL_a8e9c023_4_k_cu_5dbd4162_347154cuda3std3__45__cpo6cbeginE)
_ZN40_INTERNAL_a8e9c023_4_k_cu_5dbd4162_347154cuda3std3__45__cpo6cbeginE:
	.zero		1
	.type		_ZN40_INTERNAL_a8e9c023_4_k_cu_5dbd4162_347154cuda3std3__48in_placeE,@object
	.size		_ZN40_INTERNAL_a8e9c023_4_k_cu_5dbd4162_347154cuda3std3__48in_placeE,(_ZN40_INTERNAL_a8e9c023_4_k_cu_5dbd4162_347154cuda3std6ranges3__45__cpo9iter_moveE - _ZN40_INTERNAL_a8e9c023_4_k_cu_5dbd4162_347154cuda3std3__48in_placeE)
_ZN40_INTERNAL_a8e9c023_4_k_cu_5dbd4162_347154cuda3std3__48in_placeE:
	.zero		1
	.type		_ZN40_INTERNAL_a8e9c023_4_k_cu_5dbd4162_347154cuda3std6ranges3__45__cpo9iter_moveE,@object
	.size		_ZN40_INTERNAL_a8e9c023_4_k_cu_5dbd4162_347154cuda3std6ranges3__45__cpo9iter_moveE,(_ZN40_INTERNAL_a8e9c023_4_k_cu_5dbd4162_347154cuda3std3__45__cpo5beginE - _ZN40_INTERNAL_a8e9c023_4_k_cu_5dbd4162_347154cuda3std6ranges3__45__cpo9iter_moveE)
_ZN40_INTERNAL_a8e9c023_4_k_cu_5dbd4162_347154cuda3std6ranges3__45__cpo9iter_moveE:
	.zero		1
	.type		_ZN40_INTERNAL_a8e9c023_4_k_cu_5dbd4162_347154cuda3std3__45__cpo5beginE,@object
	.size		_ZN40_INTERNAL_a8e9c023_4_k_cu_5dbd4162_347154cuda3std3__45__cpo5beginE,(_ZN40_INTERNAL_a8e9c023_4_k_cu_5dbd4162_347154cuda3std3__442_GLOBAL__N__a8e9c023_4_k_cu_5dbd4162_347156ignoreE - _ZN40_INTERNAL_a8e9c023_4_k_cu_5dbd4162_347154cuda3std3__45__cpo5beginE)
_ZN40_INTERNAL_a8e9c023_4_k_cu_5dbd4162_347154cuda3std3__45__cpo5beginE:
	.zero		1
	.type		_ZN40_INTERNAL_a8e9c023_4_k_cu_5dbd4162_347154cuda3std3__442_GLOBAL__N__a8e9c023_4_k_cu_5dbd4162_347156ignoreE,@object
	.size		_ZN40_INTERNAL_a8e9c023_4_k_cu_5dbd4162_347154cuda3std3__442_GLOBAL__N__a8e9c023_4_k_cu_5dbd4162_347156ignoreE,(_ZN40_INTERNAL_a8e9c023_4_k_cu_5dbd4162_347154cute7productE - _ZN40_INTERNAL_a8e9c023_4_k_cu_5dbd4162_347154cuda3std3__442_GLOBAL__N__a8e9c023_4_k_cu_5dbd4162_347156ignoreE)
_ZN40_INTERNAL_a8e9c023_4_k_cu_5dbd4162_347154cuda3std3__442_GLOBAL__N__a8e9c023_4_k_cu_5dbd4162_347156ignoreE:
	.zero		1
	.type		_ZN40_INTERNAL_a8e9c023_4_k_cu_5dbd4162_347154cute7productE,@object
	.size		_ZN40_INTERNAL_a8e9c023_4_k_cu_5dbd4162_347154cute7productE,(_ZN40_INTERNAL_a8e9c023_4_k_cu_5dbd4162_347154cuda3std3__45__cpo3endE - _ZN40_INTERNAL_a8e9c023_4_k_cu_5dbd4162_347154cute7productE)
_ZN40_INTERNAL_a8e9c023_4_k_cu_5dbd4162_347154cute7productE:
	.zero		1
	.type		_ZN40_INTERNAL_a8e9c023_4_k_cu_5dbd4162_347154cuda3std3__45__cpo3endE,@object
	.size		_ZN40_INTERNAL_a8e9c023_4_k_cu_5dbd4162_347154cuda3std3__45__cpo3endE,(_ZN40_INTERNAL_a8e9c023_4_k_cu_5dbd4162_347154cuda3std3__419piecewise_constructE - _ZN40_INTERNAL_a8e9c023_4_k_cu_5dbd4162_347154cuda3std3__45__cpo3endE)
_ZN40_INTERNAL_a8e9c023_4_k_cu_5dbd4162_347154cuda3std3__45__cpo3endE:
	.zero		1
	.type		_ZN40_INTERNAL_a8e9c023_4_k_cu_5dbd4162_347154cuda3std3__419piecewise_constructE,@object
	.size		_ZN40_INTERNAL_a8e9c023_4_k_cu_5dbd4162_347154cuda3std3__419piecewise_constructE,(_ZN40_INTERNAL_a8e9c023_4_k_cu_5dbd4162_347154cuda3std3__45__cpo4cendE - _ZN40_INTERNAL_a8e9c023_4_k_cu_5dbd4162_347154cuda3std3__419piecewise_constructE)
_ZN40_INTERNAL_a8e9c023_4_k_cu_5dbd4162_347154cuda3std3__419piecewise_constructE:
	.zero		1
	.type		_ZN40_INTERNAL_a8e9c023_4_k_cu_5dbd4162_347154cuda3std3__45__cpo4cendE,@object
	.size		_ZN40_INTERNAL_a8e9c023_4_k_cu_5dbd4162_347154cuda3std3__45__cpo4cendE,(_ZN40_INTERNAL_a8e9c023_4_k_cu_5dbd4162_347154cuda3std6ranges3__45__cpo4swapE - _ZN40_INTERNAL_a8e9c023_4_k_cu_5dbd4162_347154cuda3std3__45__cpo4cendE)
_ZN40_INTERNAL_a8e9c023_4_k_cu_5dbd4162_347154cuda3std3__45__cpo4cendE:
	.zero		1
	.type		_ZN40_INTERNAL_a8e9c023_4_k_cu_5dbd4162_347154cuda3std6ranges3__45__cpo4swapE,@object
	.size		_ZN40_INTERNAL_a8e9c023_4_k_cu_5dbd4162_347154cuda3std6ranges3__45__cpo4swapE,(.L_10 - _ZN40_INTERNAL_a8e9c023_4_k_cu_5dbd4162_347154cuda3std6ranges3__45__cpo4swapE)
_ZN40_INTERNAL_a8e9c023_4_k_cu_5dbd4162_347154cuda3std6ranges3__45__cpo4swapE:
	.zero		1
.L_10:


//--------------------- .nv.constant0._ZN7cutlass13device_kernelINS_4gemm6kernel13GemmUniversalIN4cute5tupleIJiiiiEEENS1_10collective13CollectiveMmaINS1_35MainloopSm100TmaUmmaWarpSpecializedILi6ELi2ELi4ENS5_IJNS4_1CILi1EEESB_SB_EEEEENS5_IJNSA_ILi128EEESE_SE_EEEaNS5_IJlSB_lEEEaNS5_IJSB_llEEENS4_8TiledMMAINS4_8MMA_AtomIJNS4_15SM100_MMA_S8_SSIaaiLi128ELi128ELNS4_4UMMA5MajorE0ELSM_1ELNSL_8SaturateE0EEEEEENS4_6LayoutISC_NS5_IJNSA_ILi0EEESR_SR_EEEEENS5_IJNS4_10UnderscoreESU_SU_EEEEENS4_13SM90_TMA_LOADENS4_14ComposedLayoutINS4_7SwizzleILi3ELi4ELi3EEENS4_18smem_ptr_flag_bitsILi8EEENSQ_INS5_IJNSA_ILi8EEESE_EEENS5_IJSE_SB_EEEEEEEvNS4_8identityESX_NSY_IS10_S12_NSQ_INS5_IJSE_S13_EEENS5_IJSB_SE_EEEEEEEvS18_EENS_8epilogue10collective18CollectiveEpilogueINS1E_23Sm100TmaWarpSpecializedILi2ELi2ELi64ELb0ELb0EEEJSF_NS5_IJNSQ_ISE_SB_EENSQ_INSA_ILi64EEESB_EEEEEaSG_aSG_NS1E_6fusion15FusionCallbacksIS1I_NS1N_17LinearCombinationIaiaiLNS_15FloatRoundStyleE2EEESF_S1M_JEEENS4_5SM1004TMEM4LOAD26SM100_TMEM_LOAD_32dp32b64xESX_NSY_INSZ_ILi2ELi4ELi3EEES12_NSQ_INS5_IJS13_S1K_EEENS5_IJS1K_SB_EEEEEEENS4_39AutoVectorizingCopyWithAssumedAlignmentILi128EEENS4_14SM90_TMA_STOREES21_S23_S23_EEEvvEEEEvNT_6ParamsE --------------------------
	.section	.nv.constant0._ZN7cutlass13device_kernelINS_4gemm6kernel13GemmUniversalIN4cute5tupleIJiiiiEEENS1_10collective13CollectiveMmaINS1_35MainloopSm100TmaUmmaWarpSpecializedILi6ELi2ELi4ENS5_IJNS4_1CILi1EEESB_SB_EEEEENS5_IJNSA_ILi128EEESE_SE_EEEaNS5_IJlSB_lEEEaNS5_IJSB_llEEENS4_8TiledMMAINS4_8MMA_AtomIJNS4_15SM100_MMA_S8_SSIaaiLi128ELi128ELNS4_4UMMA5MajorE0ELSM_1ELNSL_8SaturateE0EEEEEENS4_6LayoutISC_NS5_IJNSA_ILi0EEESR_SR_EEEEENS5_IJNS4_10UnderscoreESU_SU_EEEEENS4_13SM90_TMA_LOADENS4_14ComposedLayoutINS4_7SwizzleILi3ELi4ELi3EEENS4_18smem_ptr_flag_bitsILi8EEENSQ_INS5_IJNSA_ILi8EEESE_EEENS5_IJSE_SB_EEEEEEEvNS4_8identityESX_NSY_IS10_S12_NSQ_INS5_IJSE_S13_EEENS5_IJSB_SE_EEEEEEEvS18_EENS_8epilogue10collective18CollectiveEpilogueINS1E_23Sm100TmaWarpSpecializedILi2ELi2ELi64ELb0ELb0EEEJSF_NS5_IJNSQ_ISE_SB_EENSQ_INSA_ILi64EEESB_EEEEEaSG_aSG_NS1E_6fusion15FusionCallbacksIS1I_NS1N_17LinearCombinationIaiaiLNS_15FloatRoundStyleE2EEESF_S1M_JEEENS4_5SM1004TMEM4LOAD26SM100_TMEM_LOAD_32dp32b64xESX_NSY_INSZ_ILi2ELi4ELi3EEES12_NSQ_INS5_IJS13_S1K_EEENS5_IJS1K_SB_EEEEEEENS4_39AutoVectorizingCopyWithAssumedAlignmentILi128EEENS4_14SM90_TMA_STOREES21_S23_S23_EEEvvEEEEvNT_6ParamsE,"a",@progbits
	.sectionflags	@""
	.align	4
.nv.constant0._ZN7cutlass13device_kernelINS_4gemm6kernel13GemmUniversalIN4cute5tupleIJiiiiEEENS1_10collective13CollectiveMmaINS1_35MainloopSm100TmaUmmaWarpSpecializedILi6ELi2ELi4ENS5_IJNS4_1CILi1EEESB_SB_EEEEENS5_IJNSA_ILi128EEESE_SE_EEEaNS5_IJlSB_lEEEaNS5_IJSB_llEEENS4_8TiledMMAINS4_8MMA_AtomIJNS4_15SM100_MMA_S8_SSIaaiLi128ELi128ELNS4_4UMMA5MajorE0ELSM_1ELNSL_8SaturateE0EEEEEENS4_6LayoutISC_NS5_IJNSA_ILi0EEESR_SR_EEEEENS5_IJNS4_10UnderscoreESU_SU_EEEEENS4_13SM90_TMA_LOADENS4_14ComposedLayoutINS4_7SwizzleILi3ELi4ELi3EEENS4_18smem_ptr_flag_bitsILi8EEENSQ_INS5_IJNSA_ILi8EEESE_EEENS5_IJSE_SB_EEEEEEEvNS4_8identityESX_NSY_IS10_S12_NSQ_INS5_IJSE_S13_EEENS5_IJSB_SE_EEEEEEEvS18_EENS_8epilogue10collective18CollectiveEpilogueINS1E_23Sm100TmaWarpSpecializedILi2ELi2ELi64ELb0ELb0EEEJSF_NS5_IJNSQ_ISE_SB_EENSQ_INSA_ILi64EEESB_EEEEEaSG_aSG_NS1E_6fusion15FusionCallbacksIS1I_NS1N_17LinearCombinationIaiaiLNS_15FloatRoundStyleE2EEESF_S1M_JEEENS4_5SM1004TMEM4LOAD26SM100_TMEM_LOAD_32dp32b64xESX_NSY_INSZ_ILi2ELi4ELi3EEES12_NSQ_INS5_IJS13_S1K_EEENS5_IJS1K_SB_EEEEEEENS4_39AutoVectorizingCopyWithAssumedAlignmentILi128EEENS4_14SM90_TMA_STOREES21_S23_S23_EEEvvEEEEvNT_6ParamsE:
	.zero		2944


//--------------------- SYMBOLS --------------------------

	.type		.nv.reservedSmem.offset0,@object
	.size		.nv.reservedSmem.offset0,0x4
	.type		.nv.reservedSmem.cap,@object
	.size		.nv.reservedSmem.cap,0x4
	.type		__assertfail,@function
